//
// Generated by NVIDIA NVVM Compiler
//
// Compiler Build ID: CL-36424714
// Cuda compilation tools, release 13.0, V13.0.88
// Based on NVVM 20.0.0
//

.version 9.0
.target sm_100
.address_size 64

	// .globl	_Z16my_reduce_kernelPi
.extern .func  (.param .b32 func_retval0) vprintf
(
	.param .b64 vprintf_param_0,
	.param .b64 vprintf_param_1
)
;
// _ZZ16my_reduce_kernelPiE5sdata has been demoted
.global .align 1 .b8 $str[34] = {72, 101, 108, 108, 111, 32, 102, 114, 111, 109, 32, 103, 51, 95, 114, 97, 110, 107, 32, 48, 58, 32, 37, 108, 117, 32, 37, 100, 44, 32, 37, 100, 10};
.global .align 1 .b8 $str$1[23] = {103, 114, 111, 117, 112, 32, 112, 97, 114, 116, 105, 97, 108, 32, 115, 117, 109, 58, 32, 37, 100, 10};

.visible .entry _Z16my_reduce_kernelPi(
	.param .u64 .ptr .align 1 _Z16my_reduce_kernelPi_param_0
)
{
	.local .align 16 .b8 	__local_depot0[16];
	.reg .b64 	%SP;
	.reg .b64 	%SPL;
	.reg .pred 	%p<32>;
	.reg .b32 	%r<186>;
	.reg .b64 	%rd<80>;
	// demoted variable
	.shared .align 4 .b8 _ZZ16my_reduce_kernelPiE5sdata[1024];
	mov.u64 	%SPL, __local_depot0;
	cvta.local.u64 	%SP, %SPL;
	ld.param.u64 	%rd22, [_Z16my_reduce_kernelPi_param_0];
	cvta.to.global.u64 	%rd1, %rd22;
	mov.u32 	%r1, %ctaid.x;
	shl.b32 	%r55, %r1, 8;
	mov.u32 	%r2, %tid.x;
	add.s32 	%r3, %r55, %r2;
	mov.u32 	%r56, %tid.y;
	mov.u32 	%r57, %tid.z;
	mov.u32 	%r58, %ntid.x;
	mov.u32 	%r59, %ntid.y;
	mad.lo.s32 	%r60, %r57, %r59, %r56;
	mad.lo.s32 	%r4, %r60, %r58, %r2;
	and.b32  	%r61, %r4, 1073741792;
	mul.lo.s32 	%r62, %r58, %r59;
	mov.u32 	%r63, %ntid.z;
	mul.lo.s32 	%r5, %r62, %r63;
	sub.s32 	%r64, %r5, %r61;
	max.u32 	%r65, %r64, 32;
	sub.s32 	%r66, %r65, %r64;
	mov.b32 	%r67, -1;
	shr.u32 	%r178, %r67, %r66;
	// begin inline asm
	mov.u32 %r54, %laneid;
	// end inline asm
	popc.b32 	%r8, %r178;
	shl.b32 	%r68, %r8, 8;
	add.s32 	%r69, %r5, 31;
	shr.u32 	%r70, %r69, 5;
	and.b32  	%r71, %r70, 65535;
	shl.b32 	%r72, %r4, 11;
	and.b32  	%r73, %r72, -65536;
	or.b32  	%r177, %r73, %r71;
	or.b32  	%r176, %r68, 3;
	setp.lt.u32 	%p1, %r8, 17;
	@%p1 bra 	$L__BB0_2;
	// begin inline asm
	mov.u32 %r74, %lanemask_lt;
	// end inline asm
	and.b32  	%r75, %r74, %r178;
	popc.b32 	%r76, %r75;
	and.b32  	%r77, %r76, 48;
	sub.s32 	%r78, %r8, %r77;
	min.u32 	%r79, %r78, 16;
	sub.s32 	%r80, 32, %r79;
	mov.b32 	%r81, -1;
	shr.u32 	%r82, %r81, %r80;
	and.b32  	%r83, %r54, -16;
	shl.b32 	%r178, %r82, %r83;
	popc.b32 	%r84, %r178;
	shl.b32 	%r85, %r84, 8;
	shr.u32 	%r86, %r8, 4;
	shl.b32 	%r87, %r76, 12;
	and.b32  	%r88, %r87, 196608;
	or.b32  	%r177, %r88, %r86;
	or.b32  	%r176, %r85, 3;
$L__BB0_2:
	mov.b64 	%rd2, {%r176, %r177};
	shr.u32 	%r89, %r176, 1;
	and.b32  	%r25, %r89, 127;
	setp.gt.s32 	%p2, %r25, 3;
	@%p2 bra 	$L__BB0_10;
	setp.eq.s32 	%p4, %r25, 1;
	@%p4 bra 	$L__BB0_4;
	bra.uni 	$L__BB0_6;
$L__BB0_4:
	shr.u32 	%r115, %r176, 8;
	div.u32 	%r116, %r2, %r115;
	shr.u32 	%r117, %r176, 6;
	and.b32  	%r118, %r117, 67108860;
	mov.u32 	%r119, _ZZ16my_reduce_kernelPiE5sdata;
	mad.lo.s32 	%r180, %r118, %r116, %r119;
	mul.wide.u32 	%rd32, %r3, 4;
	add.s64 	%rd33, %rd1, %rd32;
	ld.global.u32 	%r185, [%rd33];
	// begin inline asm
	mov.u32 %r114, %lanemask_lt;
	// end inline asm
	and.b32  	%r120, %r114, %r178;
	popc.b32 	%r179, %r120;
	cvt.u64.u32 	%rd78, %r115;
	bra.uni 	$L__BB0_12;
$L__BB0_5:
	rem.u32 	%r97, %r2, %r5;
	sub.s32 	%r98, %r2, %r97;
	shl.b32 	%r99, %r98, 2;
	mov.u32 	%r100, _ZZ16my_reduce_kernelPiE5sdata;
	add.s32 	%r180, %r100, %r99;
	mul.wide.u32 	%rd25, %r3, 4;
	add.s64 	%rd26, %rd1, %rd25;
	ld.global.u32 	%r185, [%rd26];
	cvt.u64.u32 	%rd78, %r5;
	mov.u32 	%r179, %r4;
	bra.uni 	$L__BB0_12;
$L__BB0_6:
	cvt.u64.u32 	%rd5, %r2;
	mov.u32 	%r31, %nctaid.x;
	mov.u32 	%r32, %nctaid.y;
	mov.u32 	%r101, %nctaid.z;
	mul.lo.s32 	%r102, %r32, %r101;
	mul.wide.u32 	%rd27, %r102, %r31;
	cvt.u64.u32 	%rd28, %r5;
	mul.lo.s64 	%rd78, %rd27, %rd28;
	and.b64  	%rd29, %rd78, -4294967296;
	setp.ne.s64 	%p5, %rd29, 0;
	@%p5 bra 	$L__BB0_8;
	cvt.u32.u64 	%r103, %rd78;
	cvt.u32.u64 	%r104, %rd5;
	rem.u32 	%r105, %r104, %r103;
	cvt.u64.u32 	%rd77, %r105;
	bra.uni 	$L__BB0_9;
$L__BB0_8:
	rem.u64 	%rd77, %rd5, %rd78;
$L__BB0_9:
	cvt.u32.u64 	%r106, %rd77;
	sub.s32 	%r107, %r2, %r106;
	shl.b32 	%r108, %r107, 2;
	mov.u32 	%r109, _ZZ16my_reduce_kernelPiE5sdata;
	add.s32 	%r180, %r109, %r108;
	mul.wide.u32 	%rd30, %r3, 4;
	add.s64 	%rd31, %rd1, %rd30;
	ld.global.u32 	%r185, [%rd31];
	mov.u32 	%r110, %ctaid.y;
	mov.u32 	%r111, %ctaid.z;
	mad.lo.s32 	%r112, %r111, %r32, %r110;
	mad.lo.s32 	%r113, %r112, %r31, %r1;
	mad.lo.s32 	%r179, %r113, %r5, %r4;
	bra.uni 	$L__BB0_12;
$L__BB0_10:
	setp.eq.s32 	%p3, %r25, 4;
	@%p3 bra 	$L__BB0_5;
	mov.u32 	%r90, %cluster_nctarank;
	mul.lo.s32 	%r91, %r5, %r90;
	div.u32 	%r92, %r2, %r91;
	mul.lo.s32 	%r93, %r91, %r92;
	shl.b32 	%r94, %r93, 2;
	mov.u32 	%r95, _ZZ16my_reduce_kernelPiE5sdata;
	add.s32 	%r180, %r95, %r94;
	mul.wide.u32 	%rd23, %r3, 4;
	add.s64 	%rd24, %rd1, %rd23;
	ld.global.u32 	%r185, [%rd24];
	mov.u32 	%r96, %cluster_ctarank;
	mad.lo.s32 	%r179, %r5, %r96, %r4;
	cvt.u64.u32 	%rd78, %r91;
$L__BB0_12:
	shr.u64 	%rd34, %rd78, 1;
	cvt.u32.u64 	%r182, %rd34;
	setp.lt.s32 	%p6, %r182, 1;
	@%p6 bra 	$L__BB0_46;
	shl.b32 	%r121, %r179, 2;
	add.s32 	%r43, %r180, %r121;
	mov.u32 	%r122, %cluster_ctarank;
	mad.lo.s32 	%r123, %r5, %r122, %r4;
	cvt.u64.u32 	%rd12, %r123;
	cvt.u64.u32 	%rd13, %r4;
	mov.u32 	%r124, %ctaid.y;
	mov.u32 	%r125, %ctaid.z;
	mov.u32 	%r126, %nctaid.x;
	mov.u32 	%r127, %nctaid.y;
	mul.lo.s32 	%r128, %r125, %r127;
	cvt.u64.u32 	%rd35, %r128;
	cvt.u64.u32 	%rd36, %r126;
	cvt.u64.u32 	%rd37, %r124;
	cvt.u64.u32 	%rd38, %r1;
	add.s64 	%rd39, %rd35, %rd37;
	mad.lo.s64 	%rd40, %rd39, %rd36, %rd38;
	cvt.u64.u32 	%rd41, %r5;
	mad.lo.s64 	%rd14, %rd40, %rd41, %rd13;
	add.s64 	%rd15, %rd2, 4;
	mov.u32 	%r130, %tid.y;
	add.s32 	%r131, %r2, %r130;
	mov.u32 	%r132, %tid.z;
	or.b32  	%r44, %r131, %r132;
	mul.lo.s32 	%r133, %r126, %r127;
	mov.u32 	%r134, %nctaid.z;
	mul.lo.s32 	%r135, %r133, %r134;
	add.s32 	%r136, %r1, %r124;
	neg.s32 	%r137, %r125;
	setp.eq.s32 	%p7, %r136, %r137;
	sub.s32 	%r138, -2147483647, %r135;
	selp.b32 	%r45, %r138, 1, %p7;
	add.u64 	%rd42, %SP, 0;
$L__BB0_14:
	mov.u32 	%r46, %r182;
	cvta.to.local.u64 	%rd16, %rd42;
	st.shared.u32 	[%r43], %r185;
	setp.gt.s32 	%p8, %r25, 3;
	@%p8 bra 	$L__BB0_23;
	setp.eq.s32 	%p11, %r25, 1;
	@%p11 bra 	$L__BB0_26;
	setp.eq.s32 	%p12, %r25, 3;
	@%p12 bra 	$L__BB0_17;
	bra.uni 	$L__BB0_28;
$L__BB0_17:
	setp.eq.s64 	%p13, %rd2, 0;
	st.local.u64 	[%rd16], %rd14;
	st.local.v2.u32 	[%rd16+8], {%r179, %r185};
	mov.u64 	%rd49, $str;
	cvta.global.u64 	%rd50, %rd49;
	{ // callseq 2, 0
	.param .b64 param0;
	st.param.b64 	[param0], %rd50;
	.param .b64 param1;
	st.param.b64 	[param1], %rd42;
	.param .b32 retval0;
	call.uni (retval0), 
	vprintf, 
	(
	param0, 
	param1
	);
	ld.param.b32 	%r143, [retval0];
	} // callseq 2
	@%p13 bra 	$L__BB0_18;
	bra.uni 	$L__BB0_19;
$L__BB0_18:
	// begin inline asm
	trap;
	// end inline asm
$L__BB0_19:
	setp.ne.s32 	%p14, %r44, 0;
	barrier.sync 	0;
	@%p14 bra 	$L__BB0_22;
	// begin inline asm
	atom.add.release.gpu.u32 %r145,[%rd15],%r45;
	// end inline asm
$L__BB0_21:
	// begin inline asm
	ld.acquire.gpu.u32 %r147,[%rd15];
	// end inline asm
	xor.b32  	%r148, %r147, %r145;
	setp.gt.s32 	%p15, %r148, -1;
	@%p15 bra 	$L__BB0_21;
$L__BB0_22:
	barrier.sync 	0;
	bra.uni 	$L__BB0_29;
$L__BB0_23:
	setp.eq.s32 	%p9, %r25, 4;
	@%p9 bra 	$L__BB0_27;
	setp.eq.s32 	%p10, %r25, 6;
	@%p10 bra 	$L__BB0_25;
	bra.uni 	$L__BB0_28;
$L__BB0_25:
	st.local.u64 	[%rd16], %rd12;
	st.local.v2.u32 	[%rd16+8], {%r179, %r185};
	mov.u64 	%rd43, $str;
	cvta.global.u64 	%rd44, %rd43;
	{ // callseq 0, 0
	.param .b64 param0;
	st.param.b64 	[param0], %rd44;
	.param .b64 param1;
	st.param.b64 	[param1], %rd42;
	.param .b32 retval0;
	call.uni (retval0), 
	vprintf, 
	(
	param0, 
	param1
	);
	ld.param.b32 	%r139, [retval0];
	} // callseq 0
	barrier.cluster.arrive;
	barrier.cluster.wait;
	bra.uni 	$L__BB0_29;
$L__BB0_26:
	// begin inline asm
	mov.u32 %r149, %lanemask_lt;
	// end inline asm
	and.b32  	%r150, %r149, %r178;
	popc.b32 	%r151, %r150;
	cvt.u64.u32 	%rd54, %r151;
	cvta.to.local.u64 	%rd56, %rd42;
	st.local.u64 	[%rd56], %rd54;
	st.local.v2.u32 	[%rd56+8], {%r179, %r185};
	mov.u64 	%rd57, $str;
	cvta.global.u64 	%rd58, %rd57;
	{ // callseq 3, 0
	.param .b64 param0;
	st.param.b64 	[param0], %rd58;
	.param .b64 param1;
	st.param.b64 	[param1], %rd42;
	.param .b32 retval0;
	call.uni (retval0), 
	vprintf, 
	(
	param0, 
	param1
	);
	ld.param.b32 	%r152, [retval0];
	} // callseq 3
	bar.warp.sync 	%r178;
	bra.uni 	$L__BB0_29;
$L__BB0_27:
	st.local.u64 	[%rd16], %rd13;
	st.local.v2.u32 	[%rd16+8], {%r179, %r185};
	mov.u64 	%rd46, $str;
	cvta.global.u64 	%rd47, %rd46;
	{ // callseq 1, 0
	.param .b64 param0;
	st.param.b64 	[param0], %rd47;
	.param .b64 param1;
	st.param.b64 	[param1], %rd42;
	.param .b32 retval0;
	call.uni (retval0), 
	vprintf, 
	(
	param0, 
	param1
	);
	ld.param.b32 	%r141, [retval0];
	} // callseq 1
	barrier.sync 	0;
	bra.uni 	$L__BB0_29;
$L__BB0_28:
	mov.b64 	%rd59, 0;
	st.local.u64 	[%rd16], %rd59;
	st.local.v2.u32 	[%rd16+8], {%r179, %r185};
	mov.u64 	%rd60, $str;
	cvta.global.u64 	%rd61, %rd60;
	{ // callseq 4, 0
	.param .b64 param0;
	st.param.b64 	[param0], %rd61;
	.param .b64 param1;
	st.param.b64 	[param1], %rd42;
	.param .b32 retval0;
	call.uni (retval0), 
	vprintf, 
	(
	param0, 
	param1
	);
	ld.param.b32 	%r154, [retval0];
	} // callseq 4
$L__BB0_29:
	setp.le.s32 	%p16, %r46, %r179;
	@%p16 bra 	$L__BB0_31;
	shl.b32 	%r156, %r46, 2;
	add.s32 	%r157, %r43, %r156;
	ld.shared.u32 	%r158, [%r157];
	add.s32 	%r185, %r158, %r185;
$L__BB0_31:
	setp.gt.s32 	%p17, %r25, 3;
	@%p17 bra 	$L__BB0_40;
	setp.eq.s32 	%p20, %r25, 1;
	@%p20 bra 	$L__BB0_43;
	setp.eq.s32 	%p21, %r25, 3;
	@%p21 bra 	$L__BB0_34;
	bra.uni 	$L__BB0_45;
$L__BB0_34:
	setp.ne.s64 	%p22, %rd2, 0;
	@%p22 bra 	$L__BB0_36;
	// begin inline asm
	trap;
	// end inline asm
$L__BB0_36:
	setp.ne.s32 	%p23, %r44, 0;
	barrier.sync 	0;
	@%p23 bra 	$L__BB0_39;
	// begin inline asm
	atom.add.release.gpu.u32 %r159,[%rd15],%r45;
	// end inline asm
$L__BB0_38:
	// begin inline asm
	ld.acquire.gpu.u32 %r161,[%rd15];
	// end inline asm
	xor.b32  	%r162, %r161, %r159;
	setp.gt.s32 	%p24, %r162, -1;
	@%p24 bra 	$L__BB0_38;
$L__BB0_39:
	barrier.sync 	0;
	bra.uni 	$L__BB0_45;
$L__BB0_40:
	setp.eq.s32 	%p18, %r25, 4;
	@%p18 bra 	$L__BB0_44;
	setp.eq.s32 	%p19, %r25, 6;
	@%p19 bra 	$L__BB0_42;
	bra.uni 	$L__BB0_45;
$L__BB0_42:
	barrier.cluster.arrive;
	barrier.cluster.wait;
	bra.uni 	$L__BB0_45;
$L__BB0_43:
	bar.warp.sync 	%r178;
	bra.uni 	$L__BB0_45;
$L__BB0_44:
	barrier.sync 	0;
$L__BB0_45:
	shr.u32 	%r182, %r46, 1;
	setp.gt.u32 	%p25, %r46, 1;
	@%p25 bra 	$L__BB0_14;
$L__BB0_46:
	setp.gt.s32 	%p26, %r25, 3;
	@%p26 bra 	$L__BB0_50;
	setp.eq.s32 	%p29, %r25, 1;
	@%p29 bra 	$L__BB0_53;
	setp.eq.s32 	%p30, %r25, 3;
	@%p30 bra 	$L__BB0_49;
	bra.uni 	$L__BB0_56;
$L__BB0_49:
	mov.u32 	%r165, %ctaid.y;
	mov.u32 	%r166, %ctaid.z;
	mov.u32 	%r167, %nctaid.x;
	mov.u32 	%r168, %nctaid.y;
	mul.lo.s32 	%r169, %r166, %r168;
	cvt.u64.u32 	%rd65, %r169;
	cvt.u64.u32 	%rd66, %r167;
	cvt.u64.u32 	%rd67, %r165;
	cvt.u64.u32 	%rd68, %r1;
	add.s64 	%rd69, %rd65, %rd67;
	mad.lo.s64 	%rd70, %rd69, %rd66, %rd68;
	cvt.u64.u32 	%rd71, %r5;
	cvt.u64.u32 	%rd72, %r4;
	mad.lo.s64 	%rd79, %rd70, %rd71, %rd72;
	bra.uni 	$L__BB0_55;
$L__BB0_50:
	setp.eq.s32 	%p27, %r25, 4;
	@%p27 bra 	$L__BB0_54;
	setp.eq.s32 	%p28, %r25, 6;
	@%p28 bra 	$L__BB0_52;
	bra.uni 	$L__BB0_56;
$L__BB0_52:
	mov.u32 	%r163, %cluster_ctarank;
	mad.lo.s32 	%r164, %r5, %r163, %r4;
	cvt.u64.u32 	%rd79, %r164;
	bra.uni 	$L__BB0_55;
$L__BB0_53:
	// begin inline asm
	mov.u32 %r171, %lanemask_lt;
	// end inline asm
	and.b32  	%r172, %r171, %r178;
	popc.b32 	%r173, %r172;
	cvt.u64.u32 	%rd79, %r173;
	bra.uni 	$L__BB0_55;
$L__BB0_54:
	cvt.u64.u32 	%rd79, %r4;
$L__BB0_55:
	setp.ne.s64 	%p31, %rd79, 0;
	@%p31 bra 	$L__BB0_57;
$L__BB0_56:
	add.u64 	%rd73, %SP, 0;
	add.u64 	%rd74, %SPL, 0;
	st.local.u32 	[%rd74], %r185;
	mov.u64 	%rd75, $str$1;
	cvta.global.u64 	%rd76, %rd75;
	{ // callseq 5, 0
	.param .b64 param0;
	st.param.b64 	[param0], %rd76;
	.param .b64 param1;
	st.param.b64 	[param1], %rd73;
	.param .b32 retval0;
	call.uni (retval0), 
	vprintf, 
	(
	param0, 
	param1
	);
	ld.param.b32 	%r174, [retval0];
	} // callseq 5
$L__BB0_57:
	ret;

}


// ===== COMPILED SASS (sm_100) =====

	.target	sm_100

	.elftype	@"ET_EXEC"


//--------------------- .note.nv.tkinfo           --------------------------
	.section	.note.nv.tkinfo,"",@"SHT_NOTE"
	.sectionflags	@"SHF_NOTE_NV_TKINFO"
	.tkinfo
        /*0018*/ 	.word	0x00000002
        /*0030*/ 	.string	""
        /*0030*/ 	.string	"ptxas"
        /*0030*/ 	.string	"Cuda compilation tools, release 13.0, V13.0.88"
        /*0030*/ 	.string	"Build cuda_13.0.r13.0/compiler.36424714_0"
        /*0030*/ 	.string	"-arch sm_100 -m 64 "



//--------------------- .note.nv.cuinfo           --------------------------
	.section	.note.nv.cuinfo,"",@"SHT_NOTE"
	.sectionflags	@"SHF_NOTE_NV_CUINFO"
        /*0018*/ 	.short	0x0002
        /*001a*/ 	.short	0x0064
        /*001c*/ 	.short	0x0082
	.zero		2


//--------------------- .nv.info                  --------------------------
	.section	.nv.info,"",@"SHT_CUDA_INFO"
	.align	4


	//----- nvinfo : EIATTR_REGCOUNT
	.align		4
        /*0000*/ 	.byte	0x04, 0x2f
        /*0002*/ 	.short	(.L_3 - .L_2)
	.align		4
.L_2:
        /*0004*/ 	.word	index@(_Z16my_reduce_kernelPi)
        /*0008*/ 	.word	0x0000002a


	//----- nvinfo : EIATTR_FRAME_SIZE
	.align		4
.L_3:
        /*000c*/ 	.byte	0x04, 0x11
        /*000e*/ 	.short	(.L_5 - .L_4)
	.align		4
.L_4:
        /*0010*/ 	.word	index@($__internal_0_$__cuda_sm20_rem_u64)
        /*0014*/ 	.word	0x00000010


	//----- nvinfo : EIATTR_FRAME_SIZE
	.align		4
.L_5:
        /*0018*/ 	.byte	0x04, 0x11
        /*001a*/ 	.short	(.L_7 - .L_6)
	.align		4
.L_6:
        /*001c*/ 	.word	index@(_Z16my_reduce_kernelPi)
        /*0020*/ 	.word	0x00000010


	//----- nvinfo : EIATTR_MIN_STACK_SIZE
	.align		4
.L_7:
        /*0024*/ 	.byte	0x04, 0x12
        /*0026*/ 	.short	(.L_9 - .L_8)
	.align		4
.L_8:
        /*0028*/ 	.word	index@(_Z16my_reduce_kernelPi)
        /*002c*/ 	.word	0x00000010
.L_9:


//--------------------- .nv.compat                --------------------------
	.section	.nv.compat,"",@"SHT_CUDA_COMPAT_INFO"
	.align	4
        /*0000*/ 	.byte	0x02, 0x09, 0x00, 0x00, 0x02, 0x02, 0x01, 0x00, 0x02, 0x05, 0x05, 0x00, 0x03, 0x07, 0x01, 0x01
        /*0010*/ 	.byte	0x02, 0x03, 0x00, 0x00, 0x02, 0x06, 0x01, 0x00, 0x04, 0x0b, 0x08, 0x00, 0x09, 0x00, 0x00, 0x00
        /*0020*/ 	.byte	0x00, 0x00, 0x00, 0x00


//--------------------- .nv.info._Z16my_reduce_kernelPi --------------------------
	.section	.nv.info._Z16my_reduce_kernelPi,"",@"SHT_CUDA_INFO"
	.sectionflags	@""
	.align	4


	//----- nvinfo : EIATTR_CUDA_API_VERSION
	.align		4
        /*0000*/ 	.byte	0x04, 0x37
        /*0002*/ 	.short	(.L_11 - .L_10)
.L_10:
        /*0004*/ 	.word	0x00000082


	//----- nvinfo : EIATTR_KPARAM_INFO
	.align		4
.L_11:
        /*0008*/ 	.byte	0x04, 0x17
        /*000a*/ 	.short	(.L_13 - .L_12)
.L_12:
        /*000c*/ 	.word	0x00000000
        /*0010*/ 	.short	0x0000
        /*0012*/ 	.short	0x0000
        /*0014*/ 	.byte	0x00, 0xf5, 0x21, 0x00


	//----- nvinfo : EIATTR_SPARSE_MMA_MASK
	.align		4
.L_13:
        /*0018*/ 	.byte	0x03, 0x50
        /*001a*/ 	.short	0x0000


	//----- nvinfo : EIATTR_MAXREG_COUNT
	.align		4
        /*001c*/ 	.byte	0x03, 0x1b
        /*001e*/ 	.short	0x00ff


	//----- nvinfo : EIATTR_NUM_BARRIERS
	.align		4
        /*0020*/ 	.byte	0x02, 0x4c
        /*0022*/ 	.byte	0x01
	.zero		1


	//----- nvinfo : EIATTR_EXTERNS
	.align		4
        /*0024*/ 	.byte	0x04, 0x0f
        /*0026*/ 	.short	(.L_15 - .L_14)


	//   ....[0]....
	.align		4
.L_14:
        /*0028*/ 	.word	index@(vprintf)


	//----- nvinfo : EIATTR_MERCURY_ISA_VERSION
	.align		4
.L_15:
        /*002c*/ 	.byte	0x03, 0x5f
        /*002e*/ 	.short	0x0101


	//----- nvinfo : EIATTR_INT_WARP_WIDE_INSTR_OFFSETS
	.align		4
        /*0030*/ 	.byte	0x04, 0x31
        /*0032*/ 	.short	(.L_17 - .L_16)


	//   ....[0]....
.L_16:
        /*0034*/ 	.word	0x000013c0


	//   ....[1]....
        /*0038*/ 	.word	0x000013d0


	//   ....[2]....
        /*003c*/ 	.word	0x000013e0


	//   ....[3]....
        /*0040*/ 	.word	0x00001c10


	//   ....[4]....
        /*0044*/ 	.word	0x00001c20


	//   ....[5]....
        /*0048*/ 	.word	0x00001c30


	//----- nvinfo : EIATTR_COOP_GROUP_MASK_REGIDS
	.align		4
.L_17:
        /*004c*/ 	.byte	0x04, 0x29
        /*004e*/ 	.short	(.L_19 - .L_18)


	//   ....[0]....
.L_18:
        /*0050*/ 	.word	0xffffffff


	//   ....[1]....
        /*0054*/ 	.word	0xffffffff


	//   ....[2]....
        /*0058*/ 	.word	0x05000002


	//   ....[3]....
        /*005c*/ 	.word	0xffffffff


	//   ....[4]....
        /*0060*/ 	.word	0xffffffff


	//   ....[5]....
        /*0064*/ 	.word	0xffffffff


	//   ....[6]....
        /*0068*/ 	.word	0xffffffff


	//   ....[7]....
        /*006c*/ 	.word	0x05000002


	//   ....[8]....
        /*0070*/ 	.word	0xffffffff


	//   ....[9]....
        /*0074*/ 	.word	0xffffffff


	//   ....[10]....
        /*0078*/ 	.word	0x0500000f


	//   ....[11]....
        /*007c*/ 	.word	0x0500000f


	//   ....[12]....
        /*0080*/ 	.word	0x0500000f


	//   ....[13]....
        /*0084*/ 	.word	0x0500000f


	//   ....[14]....
        /*0088*/ 	.word	0x0500000f


	//   ....[15]....
        /*008c*/ 	.word	0x0500000f


	//   ....[16]....
        /*0090*/ 	.word	0x0500000f


	//   ....[17]....
        /*0094*/ 	.word	0x0500000f


	//   ....[18]....
        /*0098*/ 	.word	0x0500000f


	//   ....[19]....
        /*009c*/ 	.word	0x0500000f


	//----- nvinfo : EIATTR_COOP_GROUP_INSTR_OFFSETS
	.align		4
.L_19:
        /*00a0*/ 	.byte	0x04, 0x28
        /*00a2*/ 	.short	(.L_21 - .L_20)


	//   ....[0]....
.L_20:
        /*00a4*/ 	.word	0x00001140


	//   ....[1]....
        /*00a8*/ 	.word	0x00001290


	//   ....[2]....
        /*00ac*/ 	.word	0x00001410


	//   ....[3]....
        /*00b0*/ 	.word	0x000016a0


	//   ....[4]....
        /*00b4*/ 	.word	0x00001850


	//   ....[5]....
        /*00b8*/ 	.word	0x00001a90


	//   ....[6]....
        /*00bc*/ 	.word	0x00001be0


	//   ....[7]....
        /*00c0*/ 	.word	0x00001c60


	//   ....[8]....
        /*00c4*/ 	.word	0x00001df0


	//   ....[9]....
        /*00c8*/ 	.word	0x00001ec0


	//   ....[10]....
        /*00cc*/ 	.word	0x00002370


	//   ....[11]....
        /*00d0*/ 	.word	0x00002430


	//   ....[12]....
        /*00d4*/ 	.word	0x000024b0


	//   ....[13]....
        /*00d8*/ 	.word	0x00002610


	//   ....[14]....
        /*00dc*/ 	.word	0x00002800


	//   ....[15]....
        /*00e0*/ 	.word	0x000028c0


	//   ....[16]....
        /*00e4*/ 	.word	0x00002980


	//   ....[17]....
        /*00e8*/ 	.word	0x00002a00


	//   ....[18]....
        /*00ec*/ 	.word	0x00002b60


	//   ....[19]....
        /*00f0*/ 	.word	0x00002d50


	//----- nvinfo : EIATTR_VRC_CTA_INIT_COUNT
	.align		4
.L_21:
        /*00f4*/ 	.byte	0x02, 0x4a
	.zero		1
	.zero		1


	//----- nvinfo : EIATTR_SYSCALL_OFFSETS
	.align		4
        /*00f8*/ 	.byte	0x04, 0x46
        /*00fa*/ 	.short	(.L_23 - .L_22)


	//   ....[0]....
.L_22:
        /*00fc*/ 	.word	0x000010e0


	//   ....[1]....
        /*0100*/ 	.word	0x000013b0


	//   ....[2]....
        /*0104*/ 	.word	0x00001580


	//   ....[3]....
        /*0108*/ 	.word	0x00001820


	//   ....[4]....
        /*010c*/ 	.word	0x00001920


	//   ....[5]....
        /*0110*/ 	.word	0x000022e0


	//----- nvinfo : EIATTR_EXIT_INSTR_OFFSETS
	.align		4
.L_23:
        /*0114*/ 	.byte	0x04, 0x1c
        /*0116*/ 	.short	(.L_25 - .L_24)


	//   ....[0]....
.L_24:
        /*0118*/ 	.word	0x00002230


	//   ....[1]....
        /*011c*/ 	.word	0x000022f0


	//----- nvinfo : EIATTR_INDIRECT_BRANCH_TARGETS
	.align		4
.L_25:
        /*0120*/ 	.byte	0x04, 0x34
        /*0122*/ 	.short	(.L_27 - .L_26)


	//   ....[0]....
.L_26:
        /*0124*/ 	.word	.L_x_92@srel
        /*0128*/ 	.short	0x0
        /*012a*/ 	.short	0x0
        /*012c*/ 	.word	0x4
        /*0130*/ 	.word	.L_x_93@srel
        /*0134*/ 	.word	.L_x_94@srel
        /*0138*/ 	.word	.L_x_95@srel
        /*013c*/ 	.word	.L_x_94@srel


	//   ....[1]....
        /* <DEDUP_REMOVED lines=8> */


	//   ....[2]....
        /* <DEDUP_REMOVED lines=8> */


	//   ....[3]....
        /* <DEDUP_REMOVED lines=8> */


	//   ....[4]....
        /* <DEDUP_REMOVED lines=8> */


	//   ....[5]....
        /* <DEDUP_REMOVED lines=8> */


	//----- nvinfo : EIATTR_CRS_STACK_SIZE
	.align		4
.L_27:
        /*01cc*/ 	.byte	0x04, 0x1e
        /*01ce*/ 	.short	(.L_29 - .L_28)
.L_28:
        /*01d0*/ 	.word	0x00000000


	//----- nvinfo : EIATTR_CBANK_PARAM_SIZE
	.align		4
.L_29:
        /*01d4*/ 	.byte	0x03, 0x19
        /*01d6*/ 	.short	0x0008


	//----- nvinfo : EIATTR_PARAM_CBANK
	.align		4
        /*01d8*/ 	.byte	0x04, 0x0a
        /*01da*/ 	.short	(.L_31 - .L_30)
	.align		4
.L_30:
        /*01dc*/ 	.word	index@(.nv.constant0._Z16my_reduce_kernelPi)
        /*01e0*/ 	.short	0x0380
        /*01e2*/ 	.short	0x0008


	//----- nvinfo : EIATTR_SW_WAR
	.align		4
.L_31:
        /*01e4*/ 	.byte	0x04, 0x36
        /*01e6*/ 	.short	(.L_33 - .L_32)
.L_32:
        /*01e8*/ 	.word	0x00000008
.L_33:


//--------------------- .nv.callgraph             --------------------------
	.section	.nv.callgraph,"",@"SHT_CUDA_CALLGRAPH"
	.align	4
	.sectionentsize	8
	.align		4
        /*0000*/ 	.word	0x00000000
	.align		4
        /*0004*/ 	.word	0xffffffff
	.align		4
        /*0008*/ 	.word	index@(_Z16my_reduce_kernelPi)
	.align		4
        /*000c*/ 	.word	index@(vprintf)
	.align		4
        /*0010*/ 	.word	0x00000000
	.align		4
        /*0014*/ 	.word	0xfffffffe
	.align		4
        /*0018*/ 	.word	0x00000000
	.align		4
        /*001c*/ 	.word	0xfffffffd
	.align		4
        /*0020*/ 	.word	0x00000000
	.align		4
        /*0024*/ 	.word	0xfffffffc


//--------------------- .nv.constant4             --------------------------
	.section	.nv.constant4,"a",@progbits
	.align	8
	.align		8
.nv.constant4:
        /*0000*/ 	.dword	vprintf
	.align		8
        /*0008*/ 	.dword	$str
	.align		8
        /*0010*/ 	.dword	$str$1


//--------------------- .nv.constant2._Z16my_reduce_kernelPi --------------------------
	.section	.nv.constant2._Z16my_reduce_kernelPi,"a",@progbits
	.sectionflags	@""
	.align	4
.nv.constant2._Z16my_reduce_kernelPi:
        /*0000*/ 	.byte	0xc0, 0x12, 0x00, 0x00, 0x70, 0x18, 0x00, 0x00, 0xe0, 0x0f, 0x00, 0x00, 0x70, 0x18, 0x00, 0x00
        /*0010*/ 	.byte	0x50, 0x17, 0x00, 0x00, 0x70, 0x18, 0x00, 0x00, 0xb0, 0x14, 0x00, 0x00, 0x70, 0x18, 0x00, 0x00
        /*0020*/ 	.byte	0x10, 0x1c, 0x00, 0x00, 0xd0, 0x1e, 0x00, 0x00, 0x30, 0x1a, 0x00, 0x00, 0xd0, 0x1e, 0x00, 0x00
        /*0030*/ 	.byte	0xa0, 0x1e, 0x00, 0x00, 0xd0, 0x1e, 0x00, 0x00, 0xe0, 0x1c, 0x00, 0x00, 0xd0, 0x1e, 0x00, 0x00
        /*0040*/ 	.byte	0x00, 0x21, 0x00, 0x00, 0x40, 0x22, 0x00, 0x00, 0xd0, 0x1f, 0x00, 0x00, 0x40, 0x22, 0x00, 0x00
        /*0050*/ 	.byte	0x10, 0x22, 0x00, 0x00, 0x40, 0x22, 0x00, 0x00, 0xc0, 0x21, 0x00, 0x00, 0x40, 0x22, 0x00, 0x00


//--------------------- .text._Z16my_reduce_kernelPi --------------------------
	.section	.text._Z16my_reduce_kernelPi,"ax",@progbits
	.align	128
        .global         _Z16my_reduce_kernelPi
        .type           _Z16my_reduce_kernelPi,@function
        .size           _Z16my_reduce_kernelPi,(.L_x_122 - _Z16my_reduce_kernelPi)
        .other          _Z16my_reduce_kernelPi,@"STO_CUDA_ENTRY STV_DEFAULT"
_Z16my_reduce_kernelPi:
.text._Z16my_reduce_kernelPi:
[----:B------:R-:W0:Y:S01]  /*0000*/  LDC R1, c[0x0][0x37c] ;  /* 0x0000df00ff017b82 */ /* 0x000e220000000800 */
[----:B------:R-:W1:Y:S01]  /*0010*/  S2R R39, SR_TID.Y ;  /* 0x0000000000277919 */ /* 0x000e620000002200 */
[----:B------:R-:W2:Y:S01]  /*0020*/  LDCU UR5, c[0x0][0x2fc] ;  /* 0x00005f80ff0577ac */ /* 0x000ea20008000800 */
[----:B------:R-:W-:Y:S01]  /*0030*/  IMAD.MOV.U32 R9, RZ, RZ, -0x1 ;  /* 0xffffffffff097424 */ /* 0x000fe200078e00ff */
[----:B------:R-:W-:Y:S01]  /*0040*/  BSSY.RECONVERGENT B0, `(.L_x_0) ;  /* 0x000002c000007945 */ /* 0x000fe20003800200 */
[----:B------:R-:W1:Y:S01]  /*0050*/  S2R R2, SR_TID.Z ;  /* 0x0000000000027919 */ /* 0x000e620000002300 */
[----:B------:R-:W3:Y:S01]  /*0060*/  LDCU UR6, c[0x0][0x360] ;  /* 0x00006c00ff0677ac */ /* 0x000ee20008000800 */
[----:B0-----:R-:W-:Y:S01]  /*0070*/  VIADD R1, R1, 0xfffffff0 ;  /* 0xfffffff001017836 */ /* 0x001fe20000000000 */
[----:B------:R-:W0:Y:S01]  /*0080*/  S2R R0, SR_TID.X ;  /* 0x0000000000007919 */ /* 0x000e220000002100 */
[----:B------:R-:W1:Y:S01]  /*0090*/  LDCU UR4, c[0x0][0x364] ;  /* 0x00006c80ff0477ac */ /* 0x000e620008000800 */
[----:B------:R-:W4:Y:S01]  /*00a0*/  LDC R25, c[0x0][0x368] ;  /* 0x0000da00ff197b82 */ /* 0x000f220000000800 */
[----:B------:R-:W2:Y:S01]  /*00b0*/  S2R R36, SR_CTAID.X ;  /* 0x0000000000247919 */ /* 0x000ea20000002500 */
[----:B-1----:R-:W-:Y:S01]  /*00c0*/  IMAD R39, R2, UR4, R39 ;  /* 0x0000000402277c24 */ /* 0x002fe2000f8e0227 */
[----:B---3--:R-:W-:-:S03]  /*00d0*/  UIMAD UR4, UR6, UR4, URZ ;  /* 0x00000004060472a4 */ /* 0x008fc6000f8e02ff */
[----:B0-----:R-:W-:-:S03]  /*00e0*/  IMAD R38, R39, UR6, R0 ;  /* 0x0000000627267c24 */ /* 0x001fc6000f8e0200 */
[----:B----4-:R-:W-:Y:S02]  /*00f0*/  IMAD R25, R25, UR4, RZ ;  /* 0x0000000419197c24 */ /* 0x010fe4000f8e02ff */
[C---:B------:R-:W-:Y:S01]  /*0100*/  LOP3.LUT R2, R38.reuse, 0x3fffffe0, RZ, 0xc0, !PT ;  /* 0x3fffffe026027812 */ /* 0x040fe200078ec0ff */
[----:B------:R-:W-:Y:S02]  /*0110*/  IMAD.SHL.U32 R5, R38, 0x800, RZ ;  /* 0x0000080026057824 */ /* 0x000fe400078e00ff */
[----:B------:R-:W0:Y:S01]  /*0120*/  LDCU UR4, c[0x0][0x2f8] ;  /* 0x00005f00ff0477ac */ /* 0x000e220008000800 */
[C---:B------:R-:W-:Y:S02]  /*0130*/  VIADD R4, R25.reuse, 0x1f ;  /* 0x0000001f19047836 */ /* 0x040fe40000000000 */
[----:B------:R-:W-:Y:S01]  /*0140*/  IMAD.IADD R2, R25, 0x1, -R2 ;  /* 0x0000000119027824 */ /* 0x000fe200078e0a02 */
[----:B------:R-:W-:Y:S02]  /*0150*/  LOP3.LUT R5, R5, 0xffff0000, RZ, 0xc0, !PT ;  /* 0xffff000005057812 */ /* 0x000fe400078ec0ff */
[----:B------:R-:W-:-:S02]  /*0160*/  SHF.R.U32.HI R4, RZ, 0x5, R4 ;  /* 0x00000005ff047819 */ /* 0x000fc40000011604 */
[C---:B------:R-:W-:Y:S02]  /*0170*/  VIMNMX.U32 R3, PT, PT, R2.reuse, 0x20, !PT ;  /* 0x0000002002037848 */ /* 0x040fe40007fe0000 */
[----:B------:R-:W-:Y:S02]  /*0180*/  LOP3.LUT R27, R5, 0xffff, R4, 0xf8, !PT ;  /* 0x0000ffff051b7812 */ /* 0x000fe400078ef804 */
[----:B------:R-:W-:-:S04]  /*0190*/  IADD3 R2, PT, PT, -R2, R3, RZ ;  /* 0x0000000302027210 */ /* 0x000fc80007ffe1ff */
[----:B------:R-:W-:Y:S02]  /*01a0*/  SHF.R.U32.HI R2, RZ, R2, R9 ;  /* 0x00000002ff027219 */ /* 0x000fe40000011609 */
[----:B0-----:R-:W-:Y:S02]  /*01b0*/  IADD3 R22, P1, PT, R1, UR4, RZ ;  /* 0x0000000401167c10 */ /* 0x001fe4000ff3e0ff */
[----:B------:R-:W0:Y:S03]  /*01c0*/  POPC R3, R2 ;  /* 0x0000000200037309 */ /* 0x000e260000000000 */
[----:B--2---:R-:W-:Y:S01]  /*01d0*/  IMAD.X R23, RZ, RZ, UR5, P1 ;  /* 0x00000005ff177e24 */ /* 0x004fe200088e06ff */
[C---:B0-----:R-:W-:Y:S02]  /*01e0*/  ISETP.GE.U32.AND P0, PT, R3.reuse, 0x11, PT ;  /* 0x000000110300780c */ /* 0x041fe40003f06070 */
[----:B------:R-:W-:-:S11]  /*01f0*/  LEA R26, R3, 0x3, 0x8 ;  /* 0x00000003031a7811 */ /* 0x000fd600078e40ff */
[----:B------:R-:W-:Y:S05]  /*0200*/  @!P0 BRA `(.L_x_1) ;  /* 0x00000000003c8947 */ /* 0x000fea0003800000 */
[----:B------:R-:W0:Y:S01]  /*0210*/  S2R R7, SR_LTMASK ;  /* 0x0000000000077919 */ /* 0x000e220000003900 */
[----:B------:R-:W1:Y:S01]  /*0220*/  S2R R5, SR_LANEID ;  /* 0x0000000000057919 */ /* 0x000e620000000000 */
[----:B0-----:R-:W-:Y:S02]  /*0230*/  LOP3.LUT R4, R7, R2, RZ, 0xc0, !PT ;  /* 0x0000000207047212 */ /* 0x001fe400078ec0ff */
[----:B-1----:R-:W-:-:S04]  /*0240*/  LOP3.LUT R5, R5, 0xfffffff0, RZ, 0xc0, !PT ;  /* 0xfffffff005057812 */ /* 0x002fc800078ec0ff */
[----:B------:R-:W0:Y:S02]  /*0250*/  POPC R4, R4 ;  /* 0x0000000400047309 */ /* 0x000e240000000000 */
[C---:B0-----:R-:W-:Y:S02]  /*0260*/  LOP3.LUT R2, R4.reuse, 0x30, RZ, 0xc0, !PT ;  /* 0x0000003004027812 */ /* 0x041fe400078ec0ff */
[----:B------:R-:W-:Y:S02]  /*0270*/  SHF.L.U32 R6, R4, 0xc, RZ ;  /* 0x0000000c04067819 */ /* 0x000fe400000006ff */
[----:B------:R-:W-:Y:S02]  /*0280*/  VIADDMNMX.U32 R2, R3, -R2, 0x10, PT ;  /* 0x0000001003027446 */ /* 0x000fe40003800802 */
[----:B------:R-:W-:Y:S02]  /*0290*/  SHF.R.U32.HI R3, RZ, 0x4, R3 ;  /* 0x00000004ff037819 */ /* 0x000fe40000011603 */
[----:B------:R-:W-:-:S02]  /*02a0*/  IADD3 R2, PT, PT, -R2, 0x20, RZ ;  /* 0x0000002002027810 */ /* 0x000fc40007ffe1ff */
[----:B------:R-:W-:Y:S02]  /*02b0*/  LOP3.LUT R27, R3, 0x30000, R6, 0xf8, !PT ;  /* 0x00030000031b7812 */ /* 0x000fe400078ef806 */
[----:B------:R-:W-:-:S04]  /*02c0*/  SHF.R.U32.HI R2, RZ, R2, R9 ;  /* 0x00000002ff027219 */ /* 0x000fc80000011609 */
[----:B------:R-:W-:-:S04]  /*02d0*/  SHF.L.U32 R2, R2, R5, RZ ;  /* 0x0000000502027219 */ /* 0x000fc800000006ff */
[----:B------:R-:W0:Y:S02]  /*02e0*/  POPC R26, R2 ;  /* 0x00000002001a7309 */ /* 0x000e240000000000 */
[----:B0-----:R-:W-:-:S07]  /*02f0*/  LEA R26, R26, 0x3, 0x8 ;  /* 0x000000031a1a7811 */ /* 0x001fce00078e40ff */
.L_x_1:
[----:B------:R-:W-:Y:S05]  /*0300*/  BSYNC.RECONVERGENT B0 ;  /* 0x0000000000007941 */ /* 0x000fea0003800200 */
.L_x_0:
[----:B------:R-:W-:Y:S01]  /*0310*/  SHF.R.U32.HI R3, RZ, 0x1, R26 ;  /* 0x00000001ff037819 */ /* 0x000fe2000001161a */
[----:B------:R-:W0:Y:S01]  /*0320*/  LDCU.64 UR36, c[0x0][0x358] ;  /* 0x00006b00ff2477ac */ /* 0x000e220008000a00 */
[----:B------:R-:W-:Y:S01]  /*0330*/  BSSY.RECONVERGENT B0, `(.L_x_2) ;  /* 0x0000099000007945 */ /* 0x000fe20003800200 */
[----:B------:R-:W-:Y:S01]  /*0340*/  IMAD R8, R36, 0x100, R0 ;  /* 0x0000010024087824 */ /* 0x000fe200078e0200 */
[----:B------:R-:W-:-:S04]  /*0350*/  LOP3.LUT R3, R3, 0x7f, RZ, 0xc0, !PT ;  /* 0x0000007f03037812 */ /* 0x000fc800078ec0ff */
[----:B------:R-:W-:-:S13]  /*0360*/  ISETP.GT.AND P0, PT, R3, 0x3, PT ;  /* 0x000000030300780c */ /* 0x000fda0003f04270 */
[----:B0-----:R-:W-:Y:S05]  /*0370*/  @P0 BRA `(.L_x_3) ;  /* 0x0000000400480947 */ /* 0x001fea0003800000 */
[----:B------:R-:W-:-:S13]  /*0380*/  ISETP.NE.AND P0, PT, R3, 0x1, PT ;  /* 0x000000010300780c */ /* 0x000fda0003f05270 */
[----:B------:R-:W-:Y:S05]  /*0390*/  @!P0 BRA `(.L_x_4) ;  /* 0x0000000000b88947 */ /* 0x000fea0003800000 */
[----:B------:R-:W0:Y:S08]  /*03a0*/  LDC R9, c[0x0][0x370] ;  /* 0x0000dc00ff097b82 */ /* 0x000e300000000800 */
[----:B------:R-:W1:Y:S01]  /*03b0*/  LDC R6, c[0x0][0x374] ;  /* 0x0000dd00ff067b82 */ /* 0x000e620000000800 */
[----:B------:R-:W1:Y:S02]  /*03c0*/  LDCU UR4, c[0x0][0x378] ;  /* 0x00006f00ff0477ac */ /* 0x000e640008000800 */
[----:B-1----:R-:W-:-:S04]  /*03d0*/  IMAD R4, R6, UR4, RZ ;  /* 0x0000000406047c24 */ /* 0x002fc8000f8e02ff */
[----:B0-----:R-:W-:-:S04]  /*03e0*/  IMAD.WIDE.U32 R4, R4, R9, RZ ;  /* 0x0000000904047225 */ /* 0x001fc800078e00ff */
[-C--:B------:R-:W-:Y:S02]  /*03f0*/  IMAD R3, R5, R25.reuse, RZ ;  /* 0x0000001905037224 */ /* 0x080fe400078e02ff */
[----:B------:R-:W-:-:S04]  /*0400*/  IMAD.WIDE.U32 R4, R4, R25, RZ ;  /* 0x0000001904047225 */ /* 0x000fc800078e00ff */
[----:B------:R-:W-:Y:S02]  /*0410*/  IMAD.IADD R3, R5, 0x1, R3 ;  /* 0x0000000105037824 */ /* 0x000fe400078e0203 */
[----:B------:R-:W-:-:S03]  /*0420*/  IMAD.MOV.U32 R7, RZ, RZ, R4 ;  /* 0x000000ffff077224 */ /* 0x000fc600078e0004 */
[----:B------:R-:W-:-:S13]  /*0430*/  ISETP.NE.U32.AND P0, PT, R3, RZ, PT ;  /* 0x000000ff0300720c */ /* 0x000fda0003f05070 */
[----:B------:R-:W-:Y:S05]  /*0440*/  @P0 BRA `(.L_x_5) ;  /* 0x0000000000480947 */ /* 0x000fea0003800000 */
[----:B------:R-:W0:Y:S01]  /*0450*/  I2F.U32.RP R10, R7 ;  /* 0x00000007000a7306 */ /* 0x000e220000209000 */
[----:B------:R-:W-:-:S07]  /*0460*/  ISETP.NE.U32.AND P1, PT, R7, RZ, PT ;  /* 0x000000ff0700720c */ /* 0x000fce0003f25070 */
[----:B0-----:R-:W0:Y:S02]  /*0470*/  MUFU.RCP R10, R10 ;  /* 0x0000000a000a7308 */ /* 0x001e240000001000 */
[----:B0-----:R-:W-:-:S06]  /*0480*/  IADD3 R4, PT, PT, R10, 0xffffffe, RZ ;  /* 0x0ffffffe0a047810 */ /* 0x001fcc0007ffe0ff */
[----:B------:R0:W1:Y:S02]  /*0490*/  F2I.FTZ.U32.TRUNC.NTZ R5, R4 ;  /* 0x0000000400057305 */ /* 0x000064000021f000 */
[----:B0-----:R-:W-:Y:S02]  /*04a0*/  IMAD.MOV.U32 R4, RZ, RZ, RZ ;  /* 0x000000ffff047224 */ /* 0x001fe400078e00ff */
[----:B-1----:R-:W-:-:S04]  /*04b0*/  IMAD.MOV R12, RZ, RZ, -R5 ;  /* 0x000000ffff0c7224 */ /* 0x002fc800078e0a05 */
[----:B------:R-:W-:-:S04]  /*04c0*/  IMAD R11, R12, R7, RZ ;  /* 0x000000070c0b7224 */ /* 0x000fc800078e02ff */
[----:B------:R-:W-:-:S06]  /*04d0*/  IMAD.HI.U32 R5, R5, R11, R4 ;  /* 0x0000000b05057227 */ /* 0x000fcc00078e0004 */
[----:B------:R-:W-:-:S04]  /*04e0*/  IMAD.HI.U32 R5, R5, R0, RZ ;  /* 0x0000000005057227 */ /* 0x000fc800078e00ff */
[----:B------:R-:W-:-:S04]  /*04f0*/  IMAD.MOV R5, RZ, RZ, -R5 ;  /* 0x000000ffff057224 */ /* 0x000fc800078e0a05 */
[----:B------:R-:W-:-:S05]  /*0500*/  IMAD R12, R7, R5, R0 ;  /* 0x00000005070c7224 */ /* 0x000fca00078e0200 */
[----:B------:R-:W-:-:S13]  /*0510*/  ISETP.GE.U32.AND P0, PT, R12, R7, PT ;  /* 0x000000070c00720c */ /* 0x000fda0003f06070 */
[----:B------:R-:W-:-:S04]  /*0520*/  @P0 IADD3 R12, PT, PT, R12, -R7, RZ ;  /* 0x800000070c0c0210 */ /* 0x000fc80007ffe0ff */
[----:B------:R-:W-:-:S13]  /*0530*/  ISETP.GE.U32.AND P0, PT, R12, R7, PT ;  /* 0x000000070c00720c */ /* 0x000fda0003f06070 */
[----:B------:R-:W-:Y:S01]  /*0540*/  @P0 IMAD.IADD R12, R12, 0x1, -R7 ;  /* 0x000000010c0c0824 */ /* 0x000fe200078e0a07 */
[----:B------:R-:W-:Y:S01]  /*0550*/  @!P1 LOP3.LUT R12, RZ, R7, RZ, 0x33, !PT ;  /* 0x00000007ff0c9212 */ /* 0x000fe200078e33ff */
[----:B------:R-:W-:Y:S06]  /*0560*/  BRA `(.L_x_6) ;  /* 0x0000000000087947 */ /* 0x000fec0003800000 */
.L_x_5:
[----:B------:R-:W-:-:S07]  /*0570*/  MOV R10, 0x590 ;  /* 0x00000590000a7802 */ /* 0x000fce0000000f00 */
[----:B------:R-:W-:Y:S05]  /*0580*/  CALL.REL.NOINC `($__internal_0_$__cuda_sm20_rem_u64) ;  /* 0x0000002800047944 */ /* 0x000fea0003c00000 */
.L_x_6:
[----:B------:R-:W0:Y:S02]  /*0590*/  LDC.64 R10, c[0x0][0x380] ;  /* 0x0000e000ff0a7b82 */ /* 0x000e240000000a00 */
[----:B0-----:R-:W-:-:S05]  /*05a0*/  IMAD.WIDE.U32 R10, R8, 0x4, R10 ;  /* 0x00000004080a7825 */ /* 0x001fca00078e000a */
[----:B------:R0:W5:Y:S01]  /*05b0*/  LDG.E R19, desc[UR36][R10.64] ;  /* 0x000000240a137981 */ /* 0x000162000c1e1900 */
[----:B------:R-:W1:Y:S01]  /*05c0*/  S2UR UR5, SR_CgaCtaId ;  /* 0x00000000000579c3 */ /* 0x000e620000008800 */
[----:B------:R-:W-:Y:S01]  /*05d0*/  MOV R5, 0x400 ;  /* 0x0000040000057802 */ /* 0x000fe20000000f00 */
[----:B------:R-:W-:Y:S01]  /*05e0*/  IMAD.IADD R12, R0, 0x1, -R12 ;  /* 0x00000001000c7824 */ /* 0x000fe200078e0a0c */
[----:B------:R-:W2:Y:S05]  /*05f0*/  S2R R13, SR_CTAID.Z ;  /* 0x00000000000d7919 */ /* 0x000eaa0000002700 */
[----:B------:R-:W2:Y:S01]  /*0600*/  S2UR UR4, SR_CTAID.Y ;  /* 0x00000000000479c3 */ /* 0x000ea20000002600 */
[----:B-1----:R-:W-:-:S05]  /*0610*/  IMAD.U32 R32, RZ, RZ, UR5 ;  /* 0x00000005ff207e24 */ /* 0x002fca000f8e00ff */
[----:B------:R-:W-:-:S04]  /*0620*/  LEA R5, R32, R5, 0x18 ;  /* 0x0000000520057211 */ /* 0x000fc800078ec0ff */
[----:B------:R-:W-:Y:S01]  /*0630*/  LEA R5, R12, R5, 0x2 ;  /* 0x000000050c057211 */ /* 0x000fe200078e10ff */
[----:B--2---:R-:W-:-:S04]  /*0640*/  IMAD R6, R6, R13, UR4 ;  /* 0x0000000406067e24 */ /* 0x004fc8000f8e020d */
[----:B------:R-:W-:-:S04]  /*0650*/  IMAD R6, R6, R9, R36 ;  /* 0x0000000906067224 */ /* 0x000fc800078e0224 */
[----:B------:R-:W-:Y:S01]  /*0660*/  IMAD R18, R25, R6, R38 ;  /* 0x0000000619127224 */ /* 0x000fe200078e0226 */
[----:B0-----:R-:W-:Y:S06]  /*0670*/  BRA `(.L_x_7) ;  /* 0x0000000400907947 */ /* 0x001fec0003800000 */
.L_x_4:
[----:B------:R-:W-:Y:S01]  /*0680*/  SHF.R.U32.HI R7, RZ, 0x8, R26 ;  /* 0x00000008ff077819 */ /* 0x000fe2000001161a */
[----:B------:R-:W0:Y:S03]  /*0690*/  LDC.64 R4, c[0x0][0x380] ;  /* 0x0000e000ff047b82 */ /* 0x000e260000000a00 */
[----:B------:R-:W1:Y:S08]  /*06a0*/  I2F.U32.RP R3, R7 ;  /* 0x0000000700037306 */ /* 0x000e700000209000 */
[----:B-1----:R-:W1:Y:S01]  /*06b0*/  MUFU.RCP R3, R3 ;  /* 0x0000000300037308 */ /* 0x002e620000001000 */
[----:B0-----:R-:W-:-:S04]  /*06c0*/  IMAD.WIDE.U32 R4, R8, 0x4, R4 ;  /* 0x0000000408047825 */ /* 0x001fc800078e0004 */
[----:B------:R-:W-:Y:S01]  /*06d0*/  IMAD.MOV R11, RZ, RZ, -R7 ;  /* 0x000000ffff0b7224 */ /* 0x000fe200078e0a07 */
[----:B------:R0:W5:Y:S01]  /*06e0*/  LDG.E R19, desc[UR36][R4.64] ;  /* 0x0000002404137981 */ /* 0x000162000c1e1900 */
[----:B------:R-:W2:Y:S01]  /*06f0*/  S2UR UR4, SR_CgaCtaId ;  /* 0x00000000000479c3 */ /* 0x000ea20000008800 */
[----:B------:R-:W-:Y:S01]  /*0700*/  ISETP.NE.U32.AND P2, PT, R7, RZ, PT ;  /* 0x000000ff0700720c */ /* 0x000fe20003f45070 */
[----:B-1----:R-:W-:Y:S01]  /*0710*/  VIADD R8, R3, 0xffffffe ;  /* 0x0ffffffe03087836 */ /* 0x002fe20000000000 */
[----:B------:R-:W-:-:S03]  /*0720*/  SHF.R.U32.HI R3, RZ, 0x6, R26 ;  /* 0x00000006ff037819 */ /* 0x000fc6000001161a */
[----:B------:R1:W3:Y:S02]  /*0730*/  F2I.FTZ.U32.TRUNC.NTZ R9, R8 ;  /* 0x0000000800097305 */ /* 0x0002e4000021f000 */
[----:B-1----:R-:W-:Y:S02]  /*0740*/  IMAD.MOV.U32 R8, RZ, RZ, RZ ;  /* 0x000000ffff087224 */ /* 0x002fe400078e00ff */
[----:B---3--:R-:W-:Y:S02]  /*0750*/  IMAD R11, R11, R9, RZ ;  /* 0x000000090b0b7224 */ /* 0x008fe400078e02ff */
[----:B--2---:R-:W-:Y:S02]  /*0760*/  IMAD.U32 R32, RZ, RZ, UR4 ;  /* 0x00000004ff207e24 */ /* 0x004fe4000f8e00ff */
[----:B------:R-:W-:Y:S02]  /*0770*/  IMAD.HI.U32 R9, R9, R11, R8 ;  /* 0x0000000b09097227 */ /* 0x000fe400078e0008 */
[----:B------:R-:W1:Y:S04]  /*0780*/  S2R R11, SR_LTMASK ;  /* 0x00000000000b7919 */ /* 0x000e680000003900 */
[----:B0-----:R-:W-:Y:S01]  /*0790*/  IMAD.HI.U32 R5, R9, R0, RZ ;  /* 0x0000000009057227 */ /* 0x001fe200078e00ff */
[----:B------:R-:W-:-:S04]  /*07a0*/  MOV R9, 0x400 ;  /* 0x0000040000097802 */ /* 0x000fc80000000f00 */
[----:B------:R-:W-:Y:S02]  /*07b0*/  IADD3 R4, PT, PT, -R5, RZ, RZ ;  /* 0x000000ff05047210 */ /* 0x000fe40007ffe1ff */
[----:B------:R-:W-:-:S03]  /*07c0*/  LEA R9, R32, R9, 0x18 ;  /* 0x0000000920097211 */ /* 0x000fc600078ec0ff */
[----:B------:R-:W-:-:S05]  /*07d0*/  IMAD R4, R7, R4, R0 ;  /* 0x0000000407047224 */ /* 0x000fca00078e0200 */
[----:B------:R-:W-:-:S13]  /*07e0*/  ISETP.GE.U32.AND P0, PT, R4, R7, PT ;  /* 0x000000070400720c */ /* 0x000fda0003f06070 */
[----:B------:R-:W-:Y:S01]  /*07f0*/  @P0 IMAD.IADD R4, R4, 0x1, -R7 ;  /* 0x0000000104040824 */ /* 0x000fe200078e0a07 */
[----:B-1----:R-:W-:Y:S01]  /*0800*/  LOP3.LUT R18, R11, R2, RZ, 0xc0, !PT ;  /* 0x000000020b127212 */ /* 0x002fe200078ec0ff */
[----:B------:R-:W-:-:S03]  /*0810*/  @P0 VIADD R5, R5, 0x1 ;  /* 0x0000000105050836 */ /* 0x000fc60000000000 */
[----:B------:R-:W-:Y:S02]  /*0820*/  ISETP.GE.U32.AND P1, PT, R4, R7, PT ;  /* 0x000000070400720c */ /* 0x000fe40003f26070 */
[----:B------:R-:W0:Y:S01]  /*0830*/  POPC R18, R18 ;  /* 0x0000001200127309 */ /* 0x000e220000000000 */
[----:B------:R-:W-:Y:S01]  /*0840*/  LOP3.LUT R4, R3, 0x3fffffc, RZ, 0xc0, !PT ;  /* 0x03fffffc03047812 */ /* 0x000fe200078ec0ff */
[----:B------:R-:W-:-:S09]  /*0850*/  IMAD.MOV.U32 R3, RZ, RZ, RZ ;  /* 0x000000ffff037224 */ /* 0x000fd200078e00ff */
[----:B------:R-:W-:Y:S02]  /*0860*/  @P1 IADD3 R5, PT, PT, R5, 0x1, RZ ;  /* 0x0000000105051810 */ /* 0x000fe40007ffe0ff */
[----:B------:R-:W-:-:S05]  /*0870*/  @!P2 LOP3.LUT R5, RZ, R7, RZ, 0x33, !PT ;  /* 0x00000007ff05a212 */ /* 0x000fca00078e33ff */
[----:B------:R-:W-:Y:S01]  /*0880*/  IMAD R5, R5, R4, R9 ;  /* 0x0000000405057224 */ /* 0x000fe200078e0209 */
[----:B0-----:R-:W-:Y:S06]  /*0890*/  BRA `(.L_x_7) ;  /* 0x0000000400087947 */ /* 0x001fec0003800000 */
.L_x_3:
[----:B------:R-:W-:-:S13]  /*08a0*/  ISETP.NE.AND P0, PT, R3, 0x4, PT ;  /* 0x000000040300780c */ /* 0x000fda0003f05270 */
[----:B------:R-:W-:Y:S05]  /*08b0*/  @!P0 BRA `(.L_x_8) ;  /* 0x00000000008c8947 */ /* 0x000fea0003800000 */
[----:B------:R-:W-:-:S05]  /*08c0*/  CS2R.32 R32, SR_CgaSize ;  /* 0x0000000000207805 */ /* 0x000fca0000008a00 */
[----:B------:R-:W-:-:S05]  /*08d0*/  IMAD R32, R32, -0xa0, RZ ;  /* 0xffffff6020207824 */ /* 0x000fca00078e02ff */
[----:B------:R-:W-:-:S14]  /*08e0*/  R2UR UR4, R32 ;  /* 0x00000000200472ca */ /* 0x000fdc00000e0000 */
[----:B------:R-:W0:Y:S01]  /*08f0*/  LDCU UR4, c[0x0][UR4+0x2cc] ;  /* 0x00005980040477ac */ /* 0x000e220008000800 */
[----:B------:R-:W1:Y:S01]  /*0900*/  LDC.64 R4, c[0x0][0x380] ;  /* 0x0000e000ff047b82 */ /* 0x000e620000000a00 */
[----:B0-----:R-:W-:-:S04]  /*0910*/  IMAD R7, R25, UR4, RZ ;  /* 0x0000000419077c24 */ /* 0x001fc8000f8e02ff */
[----:B------:R-:W0:Y:S01]  /*0920*/  I2F.U32.RP R3, R7 ;  /* 0x0000000700037306 */ /* 0x000e220000209000 */
[----:B-1----:R-:W-:-:S04]  /*0930*/  IMAD.WIDE.U32 R4, R8, 0x4, R4 ;  /* 0x0000000408047825 */ /* 0x002fc800078e0004 */
[----:B------:R-:W-:Y:S01]  /*0940*/  IMAD.MOV R11, RZ, RZ, -R7 ;  /* 0x000000ffff0b7224 */ /* 0x000fe200078e0a07 */
[----:B------:R1:W5:Y:S01]  /*0950*/  LDG.E R19, desc[UR36][R4.64] ;  /* 0x0000002404137981 */ /* 0x000362000c1e1900 */
[----:B------:R-:W2:Y:S01]  /*0960*/  S2UR UR4, SR_CgaCtaId ;  /* 0x00000000000479c3 */ /* 0x000ea20000008800 */
[----:B------:R-:W-:Y:S01]  /*0970*/  ISETP.NE.U32.AND P2, PT, R7, RZ, PT ;  /* 0x000000ff0700720c */ /* 0x000fe20003f45070 */
[----:B0-----:R-:W0:Y:S02]  /*0980*/  MUFU.RCP R3, R3 ;  /* 0x0000000300037308 */ /* 0x001e240000001000 */
[----:B0-----:R-:W-:Y:S01]  /*0990*/  VIADD R8, R3, 0xffffffe ;  /* 0x0ffffffe03087836 */ /* 0x001fe20000000000 */
[----:B------:R-:W-:Y:S01]  /*09a0*/  MOV R3, 0x400 ;  /* 0x0000040000037802 */ /* 0x000fe20000000f00 */
[----:B--2---:R-:W-:-:S04]  /*09b0*/  IMAD.U32 R32, RZ, RZ, UR4 ;  /* 0x00000004ff207e24 */ /* 0x004fc8000f8e00ff */
[----:B------:R0:W2:Y:S01]  /*09c0*/  F2I.FTZ.U32.TRUNC.NTZ R9, R8 ;  /* 0x0000000800097305 */ /* 0x0000a2000021f000 */
[----:B------:R-:W-:Y:S01]  /*09d0*/  IMAD R18, R25, R32, R38 ;  /* 0x0000002019127224 */ /* 0x000fe200078e0226 */
[----:B-1----:R-:W-:Y:S01]  /*09e0*/  LEA R5, R32, R3, 0x18 ;  /* 0x0000000320057211 */ /* 0x002fe200078ec0ff */
[----:B------:R-:W-:Y:S02]  /*09f0*/  IMAD.MOV.U32 R3, RZ, RZ, RZ ;  /* 0x000000ffff037224 */ /* 0x000fe400078e00ff */
[----:B0-----:R-:W-:Y:S02]  /*0a00*/  HFMA2 R8, -RZ, RZ, 0, 0 ;  /* 0x00000000ff087431 */ /* 0x001fe400000001ff */
[----:B--2---:R-:W-:-:S04]  /*0a10*/  IMAD R11, R11, R9, RZ ;  /* 0x000000090b0b7224 */ /* 0x004fc800078e02ff */
[----:B------:R-:W-:-:S06]  /*0a20*/  IMAD.HI.U32 R9, R9, R11, R8 ;  /* 0x0000000b09097227 */ /* 0x000fcc00078e0008 */
[----:B------:R-:W-:-:S04]  /*0a30*/  IMAD.HI.U32 R4, R9, R0, RZ ;  /* 0x0000000009047227 */ /* 0x000fc800078e00ff */
[----:B------:R-:W-:-:S04]  /*0a40*/  IMAD.MOV R6, RZ, RZ, -R4 ;  /* 0x000000ffff067224 */ /* 0x000fc800078e0a04 */
[----:B------:R-:W-:-:S05]  /*0a50*/  IMAD R6, R7, R6, R0 ;  /* 0x0000000607067224 */ /* 0x000fca00078e0200 */
[----:B------:R-:W-:-:S13]  /*0a60*/  ISETP.GE.U32.AND P0, PT, R6, R7, PT ;  /* 0x000000070600720c */ /* 0x000fda0003f06070 */
[----:B------:R-:W-:Y:S02]  /*0a70*/  @P0 IMAD.IADD R6, R6, 0x1, -R7 ;  /* 0x0000000106060824 */ /* 0x000fe400078e0a07 */
[----:B------:R-:W-:-:S03]  /*0a80*/  @P0 VIADD R4, R4, 0x1 ;  /* 0x0000000104040836 */ /* 0x000fc60000000000 */
[----:B------:R-:W-:-:S13]  /*0a90*/  ISETP.GE.U32.AND P1, PT, R6, R7, PT ;  /* 0x000000070600720c */ /* 0x000fda0003f26070 */
[----:B------:R-:W-:Y:S02]  /*0aa0*/  @P1 IADD3 R4, PT, PT, R4, 0x1, RZ ;  /* 0x0000000104041810 */ /* 0x000fe40007ffe0ff */
[----:B------:R-:W-:-:S05]  /*0ab0*/  @!P2 LOP3.LUT R4, RZ, R7, RZ, 0x33, !PT ;  /* 0x00000007ff04a212 */ /* 0x000fca00078e33ff */
[----:B------:R-:W-:-:S04]  /*0ac0*/  IMAD R4, R7, R4, RZ ;  /* 0x0000000407047224 */ /* 0x000fc800078e02ff */
[----:B------:R-:W-:Y:S01]  /*0ad0*/  IMAD R5, R4, 0x4, R5 ;  /* 0x0000000404057824 */ /* 0x000fe200078e0205 */
[----:B------:R-:W-:Y:S06]  /*0ae0*/  BRA `(.L_x_7) ;  /* 0x0000000000747947 */ /* 0x000fec0003800000 */
.L_x_8:
[----:B------:R-:W0:Y:S01]  /*0af0*/  I2F.U32.RP R3, R25 ;  /* 0x0000001900037306 */ /* 0x000e220000209000 */
[----:B------:R-:W1:Y:S07]  /*0b00*/  LDC.64 R4, c[0x0][0x380] ;  /* 0x0000e000ff047b82 */ /* 0x000e6e0000000a00 */
[----:B0-----:R-:W0:Y:S01]  /*0b10*/  MUFU.RCP R3, R3 ;  /* 0x0000000300037308 */ /* 0x001e220000001000 */
[----:B------:R-:W-:Y:S02]  /*0b20*/  IMAD.MOV R9, RZ, RZ, -R25 ;  /* 0x000000ffff097224 */ /* 0x000fe400078e0a19 */
[----:B-1----:R-:W-:-:S05]  /*0b30*/  IMAD.WIDE.U32 R4, R8, 0x4, R4 ;  /* 0x0000000408047825 */ /* 0x002fca00078e0004 */
[----:B------:R1:W5:Y:S01]  /*0b40*/  LDG.E R19, desc[UR36][R4.64] ;  /* 0x0000002404137981 */ /* 0x000362000c1e1900 */
[----:B------:R-:W2:Y:S01]  /*0b50*/  S2UR UR4, SR_CgaCtaId ;  /* 0x00000000000479c3 */ /* 0x000ea20000008800 */
[----:B0-----:R-:W-:Y:S01]  /*0b60*/  IADD3 R6, PT, PT, R3, 0xffffffe, RZ ;  /* 0x0ffffffe03067810 */ /* 0x001fe20007ffe0ff */
[----:B------:R-:W-:Y:S01]  /*0b70*/  IMAD.MOV.U32 R18, RZ, RZ, R38 ;  /* 0x000000ffff127224 */ /* 0x000fe200078e0026 */
[----:B------:R-:W-:Y:S02]  /*0b80*/  ISETP.NE.U32.AND P1, PT, R25, RZ, PT ;  /* 0x000000ff1900720c */ /* 0x000fe40003f25070 */
[----:B------:R0:W3:Y:S01]  /*0b90*/  F2I.FTZ.U32.TRUNC.NTZ R7, R6 ;  /* 0x0000000600077305 */ /* 0x0000e2000021f000 */
[----:B------:R-:W-:Y:S01]  /*0ba0*/  MOV R3, 0x400 ;  /* 0x0000040000037802 */ /* 0x000fe20000000f00 */
[----:B0-----:R-:W-:Y:S02]  /*0bb0*/  IMAD.MOV.U32 R6, RZ, RZ, RZ ;  /* 0x000000ffff067224 */ /* 0x001fe400078e00ff */
[----:B---3--:R-:W-:-:S04]  /*0bc0*/  IMAD R9, R9, R7, RZ ;  /* 0x0000000709097224 */ /* 0x008fc800078e02ff */
[----:B------:R-:W-:-:S04]  /*0bd0*/  IMAD.HI.U32 R7, R7, R9, R6 ;  /* 0x0000000907077227 */ /* 0x000fc800078e0006 */
[----:B--2---:R-:W-:Y:S02]  /*0be0*/  IMAD.U32 R32, RZ, RZ, UR4 ;  /* 0x00000004ff207e24 */ /* 0x004fe4000f8e00ff */
[----:B------:R-:W-:-:S03]  /*0bf0*/  IMAD.HI.U32 R7, R7, R0, RZ ;  /* 0x0000000007077227 */ /* 0x000fc600078e00ff */
[----:B------:R-:W-:Y:S01]  /*0c00*/  LEA R3, R32, R3, 0x18 ;  /* 0x0000000320037211 */ /* 0x000fe200078ec0ff */
[----:B------:R-:W-:-:S04]  /*0c10*/  IMAD.MOV R7, RZ, RZ, -R7 ;  /* 0x000000ffff077224 */ /* 0x000fc800078e0a07 */
[----:B-1----:R-:W-:Y:S01]  /*0c20*/  IMAD R4, R25, R7, R0 ;  /* 0x0000000719047224 */ /* 0x002fe200078e0200 */
[----:B------:R-:W-:-:S04]  /*0c30*/  MOV R7, R25 ;  /* 0x0000001900077202 */ /* 0x000fc80000000f00 */
[----:B------:R-:W-:-:S13]  /*0c40*/  ISETP.GE.U32.AND P0, PT, R4, R25, PT ;  /* 0x000000190400720c */ /* 0x000fda0003f06070 */
[----:B------:R-:W-:-:S04]  /*0c50*/  @P0 IADD3 R4, PT, PT, -R25, R4, RZ ;  /* 0x0000000419040210 */ /* 0x000fc80007ffe1ff */
[----:B------:R-:W-:-:S13]  /*0c60*/  ISETP.GE.U32.AND P0, PT, R4, R25, PT ;  /* 0x000000190400720c */ /* 0x000fda0003f06070 */
[----:B------:R-:W-:Y:S01]  /*0c70*/  @P0 IMAD.IADD R4, R4, 0x1, -R25 ;  /* 0x0000000104040824 */ /* 0x000fe200078e0a19 */
[----:B------:R-:W-:-:S05]  /*0c80*/  @!P1 LOP3.LUT R4, RZ, R25, RZ, 0x33, !PT ;  /* 0x00000019ff049212 */ /* 0x000fca00078e33ff */
[----:B------:R-:W-:-:S04]  /*0c90*/  IMAD.IADD R4, R0, 0x1, -R4 ;  /* 0x0000000100047824 */ /* 0x000fc800078e0a04 */
[----:B------:R-:W-:Y:S02]  /*0ca0*/  IMAD R5, R4, 0x4, R3 ;  /* 0x0000000404057824 */ /* 0x000fe400078e0203 */
[----:B------:R-:W-:-:S07]  /*0cb0*/  IMAD.MOV.U32 R3, RZ, RZ, RZ ;  /* 0x000000ffff037224 */ /* 0x000fce00078e00ff */
.L_x_7:
[----:B------:R-:W-:Y:S05]  /*0cc0*/  BSYNC.RECONVERGENT B0 ;  /* 0x0000000000007941 */ /* 0x000fea0003800200 */
.L_x_2:
[----:B------:R-:W-:Y:S01]  /*0cd0*/  SHF.R.U64 R29, R7, 0x1, R3 ;  /* 0x00000001071d7819 */ /* 0x000fe20000001203 */
[----:B------:R-:W-:Y:S03]  /*0ce0*/  BSSY B8, `(.L_x_9) ;  /* 0x0000123000087945 */ /* 0x000fe60003800000 */
[----:B------:R-:W-:-:S13]  /*0cf0*/  ISETP.GE.AND P0, PT, R29, 0x1, PT ;  /* 0x000000011d00780c */ /* 0x000fda0003f06270 */
[----:B------:R-:W-:Y:S05]  /*0d00*/  @!P0 BRA `(.L_x_10) ;  /* 0x0000001000808947 */ /* 0x000fea0003800000 */
[----:B------:R-:W-:Y:S01]  /*0d10*/  S2UR UR5, SR_CTAID.Z ;  /* 0x00000000000579c3 */ /* 0x000fe20000002700 */
[----:B------:R-:W0:Y:S01]  /*0d20*/  S2R R7, SR_TID.Y ;  /* 0x0000000000077919 */ /* 0x000e220000002200 */
[----:B------:R-:W-:Y:S02]  /*0d30*/  IMAD.MOV.U32 R37, RZ, RZ, RZ ;  /* 0x000000ffff257224 */ /* 0x000fe400078e00ff */
[----:B------:R-:W-:Y:S01]  /*0d40*/  IMAD.MOV.U32 R39, RZ, RZ, RZ ;  /* 0x000000ffff277224 */ /* 0x000fe200078e00ff */
[----:B------:R-:W1:Y:S01]  /*0d50*/  S2R R9, SR_TID.Z ;  /* 0x0000000000097919 */ /* 0x000e620000002300 */
[----:B------:R-:W-:Y:S02]  /*0d60*/  IMAD R30, R18, 0x4, R5 ;  /* 0x00000004121e7824 */ /* 0x000fe400078e0205 */
[----:B------:R-:W2:Y:S01]  /*0d70*/  S2UR UR8, SR_CTAID.Y ;  /* 0x00000000000879c3 */ /* 0x000ea20000002600 */
[----:B------:R-:W-:-:S07]  /*0d80*/  IMAD R32, R25, R32, R38 ;  /* 0x0000002019207224 */ /* 0x000fce00078e0226 */
[----:B------:R-:W3:Y:S01]  /*0d90*/  LDC R3, c[0x0][0x370] ;  /* 0x0000dc00ff037b82 */ /* 0x000ee20000000800 */
[----:B------:R-:W4:Y:S07]  /*0da0*/  LDCU UR6, c[0x0][0x374] ;  /* 0x00006e80ff0677ac */ /* 0x000f2e0008000800 */
[----:B------:R-:W1:Y:S01]  /*0db0*/  LDC R31, c[0x0][0x378] ;  /* 0x0000de00ff1f7b82 */ /* 0x000e620000000800 */
[----:B--2---:R-:W-:Y:S02]  /*0dc0*/  VIADD R6, R36, UR8 ;  /* 0x0000000824067c36 */ /* 0x004fe40008000000 */
[----:B0-----:R-:W-:Y:S01]  /*0dd0*/  IMAD.IADD R28, R0, 0x1, R7 ;  /* 0x00000001001c7824 */ /* 0x001fe200078e0207 */
[----:B----4-:R-:W-:-:S02]  /*0de0*/  UIMAD UR4, UR5, UR6, URZ ;  /* 0x00000006050472a4 */ /* 0x010fc4000f8e02ff */
[----:B------:R-:W-:Y:S02]  /*0df0*/  UIADD3 UR5, UPT, UPT, -UR5, URZ, URZ ;  /* 0x000000ff05057290 */ /* 0x000fe4000fffe1ff */
[----:B------:R-:W-:Y:S01]  /*0e00*/  UIADD3 UR4, UP0, UPT, UR4, UR8, URZ ;  /* 0x0000000804047290 */ /* 0x000fe2000ff1e0ff */
[----:B---3--:R-:W-:Y:S02]  /*0e10*/  IADD3 R4, PT, PT, RZ, -R3, RZ ;  /* 0x80000003ff047210 */ /* 0x008fe40007ffe0ff */
[----:B-1----:R-:W-:Y:S01]  /*0e20*/  LOP3.LUT R28, R28, R9, RZ, 0xfc, !PT ;  /* 0x000000091c1c7212 */ /* 0x002fe200078efcff */
[----:B------:R-:W-:Y:S01]  /*0e30*/  UIADD3.X UR7, UPT, UPT, URZ, URZ, URZ, UP0, !UPT ;  /* 0x000000ffff077290 */ /* 0x000fe200087fe4ff */
[----:B------:R-:W-:Y:S01]  /*0e40*/  ISETP.NE.AND P0, PT, R6, UR5, PT ;  /* 0x0000000506007c0c */ /* 0x000fe2000bf05270 */
[----:B------:R-:W-:-:S04]  /*0e50*/  IMAD.WIDE.U32 R16, R3, UR4, R36 ;  /* 0x0000000403107c25 */ /* 0x000fc8000f8e0024 */
[----:B------:R-:W-:Y:S02]  /*0e60*/  IMAD R3, R3, UR7, RZ ;  /* 0x0000000703037c24 */ /* 0x000fe4000f8e02ff */
[----:B------:R-:W-:-:S03]  /*0e70*/  IMAD R4, R4, UR6, RZ ;  /* 0x0000000604047c24 */ /* 0x000fc6000f8e02ff */
[----:B------:R-:W-:Y:S01]  /*0e80*/  IADD3 R0, PT, PT, R17, R3, RZ ;  /* 0x0000000311007210 */ /* 0x000fe20007ffe0ff */
[----:B------:R-:W-:Y:S02]  /*0e90*/  IMAD R31, R31, R4, -0x7fffffff ;  /* 0x800000011f1f7424 */ /* 0x000fe400078e0204 */
[----:B------:R-:W-:-:S03]  /*0ea0*/  IMAD.WIDE.U32 R16, R25, R16, R38 ;  /* 0x0000001019107225 */ /* 0x000fc600078e0026 */
[----:B------:R-:W-:Y:S01]  /*0eb0*/  SEL R31, R31, 0x1, !P0 ;  /* 0x000000011f1f7807 */ /* 0x000fe20004000000 */
[----:B------:R-:W-:-:S04]  /*0ec0*/  IMAD R33, R0, R25, RZ ;  /* 0x0000001900217224 */ /* 0x000fc800078e02ff */
[----:B------:R-:W-:-:S07]  /*0ed0*/  IMAD.IADD R33, R17, 0x1, R33 ;  /* 0x0000000111217824 */ /* 0x000fce00078e0221 */
.L_x_52:
[----:B------:R-:W-:Y:S01]  /*0ee0*/  SHF.R.U32.HI R0, RZ, 0x1, R26 ;  /* 0x00000001ff007819 */ /* 0x000fe2000001161a */
[----:B------:R-:W-:Y:S05]  /*0ef0*/  YIELD ;  /* 0x0000000000007946 */ /* 0x000fea0003800000 */
[----:B0-----:R-:W0:Y:S01]  /*0f00*/  LDCU UR4, c[0x0][0x2f8] ;  /* 0x00005f00ff0477ac */ /* 0x001e220008000800 */
[----:B-1---5:R1:W-:Y:S01]  /*0f10*/  STS [R30], R19 ;  /* 0x000000131e007388 */ /* 0x0223e20000000800 */
[----:B------:R-:W-:Y:S01]  /*0f20*/  LOP3.LUT R3, R0, 0x7f, RZ, 0xc0, !PT ;  /* 0x0000007f00037812 */ /* 0x000fe200078ec0ff */
[----:B------:R-:W-:Y:S04]  /*0f30*/  BSSY B7, `(.L_x_11) ;  /* 0x00000a0000077945 */ /* 0x000fe80003800000 */
[----:B------:R-:W-:Y:S01]  /*0f40*/  BSSY.RELIABLE B6, `(.L_x_12) ;  /* 0x0000093000067945 */ /* 0x000fe20003800100 */
[----:B------:R-:W-:-:S02]  /*0f50*/  ISETP.GT.AND P0, PT, R3, 0x3, PT ;  /* 0x000000030300780c */ /* 0x000fc40003f04270 */
[----:B0-----:R-:W-:-:S11]  /*0f60*/  IADD3 R24, PT, PT, R22, -UR4, RZ ;  /* 0x8000000416187c10 */ /* 0x001fd6000fffe0ff */
[----:B-1----:R-:W-:Y:S05]  /*0f70*/  @P0 BRA `(.L_x_13) ;  /* 0x00000004002c0947 */ /* 0x002fea0003800000 */
[----:B------:R-:W-:-:S05]  /*0f80*/  IMAD.MOV.U32 R0, RZ, RZ, -0x1 ;  /* 0xffffffffff007424 */ /* 0x000fca00078e00ff */
[----:B------:R-:W-:-:S05]  /*0f90*/  VIADDMNMX.U32 R0, R3, R0, 0x3, PT ;  /* 0x0000000303007446 */ /* 0x000fca0003800000 */
[----:B------:R-:W-:-:S04]  /*0fa0*/  IMAD.SHL.U32 R0, R0, 0x4, RZ ;  /* 0x0000000400007824 */ /* 0x000fc800078e00ff */
[----:B------:R-:W0:Y:S02]  /*0fb0*/  LDC R4, c[0x2][R0] ;  /* 0x0080000000047b82 */ /* 0x000e240000000800 */
[----:B0-----:R-:W-:-:S04]  /*0fc0*/  SHF.R.S32.HI R5, RZ, 0x1f, R4 ;  /* 0x0000001fff057819 */ /* 0x001fc80000011404 */
.L_x_92:
[----:B------:R-:W-:Y:S05]  /*0fd0*/  BRX R4 -0xfe0                                              (*"BRANCH_TARGETS .L_x_93,.L_x_94,.L_x_95"*) ;  /* 0xfffffff004087949 */ /* 0x000fea000383ffff */
.L_x_95:
[----:B------:R-:W-:Y:S05]  /*0fe0*/  BREAK.RELIABLE B6 ;  /* 0x0000000000067942 */ /* 0x000fea0003800100 */
[----:B------:R-:W-:Y:S01]  /*0ff0*/  MOV R8, 0x0 ;  /* 0x0000000000087802 */ /* 0x000fe20000000f00 */
[----:B------:R-:W-:Y:S01]  /*1000*/  IMAD.MOV.U32 R10, RZ, RZ, R16 ;  /* 0x000000ffff0a7224 */ /* 0x000fe200078e0010 */
[----:B------:R-:W-:Y:S01]  /*1010*/  MOV R11, R33 ;  /* 0x00000021000b7202 */ /* 0x000fe20000000f00 */
[----:B------:R0:W-:Y:S01]  /*1020*/  STL.64 [R24+0x8], R18 ;  /* 0x0000081218007387 */ /* 0x0001e20000100a00 */
[----:B------:R-:W1:Y:S01]  /*1030*/  LDCU.64 UR4, c[0x4][0x8] ;  /* 0x01000100ff0477ac */ /* 0x000e620008000a00 */
[----:B------:R-:W-:Y:S01]  /*1040*/  ISETP.NE.U32.AND P0, PT, R26, RZ, PT ;  /* 0x000000ff1a00720c */ /* 0x000fe20003f05070 */
[----:B------:R-:W2:Y:S01]  /*1050*/  LDC.64 R8, c[0x4][R8] ;  /* 0x0100000008087b82 */ /* 0x000ea20000000a00 */
[----:B------:R0:W-:Y:S01]  /*1060*/  STL.64 [R24], R10 ;  /* 0x0000000a18007387 */ /* 0x0001e20000100a00 */
[----:B------:R-:W-:Y:S01]  /*1070*/  IMAD.MOV.U32 R6, RZ, RZ, R22 ;  /* 0x000000ffff067224 */ /* 0x000fe200078e0016 */
[----:B------:R-:W-:-:S02]  /*1080*/  ISETP.NE.AND.EX P0, PT, R27, RZ, PT, P0 ;  /* 0x000000ff1b00720c */ /* 0x000fc40003f05300 */
[----:B------:R-:W-:Y:S02]  /*1090*/  MOV R7, R23 ;  /* 0x0000001700077202 */ /* 0x000fe40000000f00 */
[----:B------:R-:W-:Y:S01]  /*10a0*/  P2R R34, PR, RZ, 0x1 ;  /* 0x00000001ff227803 */ /* 0x000fe20000000000 */
[----:B-1----:R-:W-:Y:S02]  /*10b0*/  IMAD.U32 R4, RZ, RZ, UR4 ;  /* 0x00000004ff047e24 */ /* 0x002fe4000f8e00ff */
[----:B0-----:R-:W-:-:S07]  /*10c0*/  IMAD.U32 R5, RZ, RZ, UR5 ;  /* 0x00000005ff057e24 */ /* 0x001fce000f8e00ff */
[----:B------:R-:W-:-:S07]  /*10d0*/  LEPC R20, `(.L_x_14) ;  /* 0x000000001014794e */ /* 0x000fce0000000000 */
[----:B--2---:R-:W-:Y:S05]  /*10e0*/  CALL.ABS.NOINC R8 ;  /* 0x0000000008007343 */ /* 0x004fea0003c00000 */
.L_x_14:
[----:B------:R-:W-:-:S13]  /*10f0*/  ISETP.NE.AND P6, PT, R34, RZ, PT ;  /* 0x000000ff2200720c */ /* 0x000fda0003fc5270 */
[----:B------:R-:W-:Y:S05]  /*1100*/  @!P6 BRA `(.L_x_15) ;  /* 0x000000000068e947 */ /* 0x000fea0003800000 */
[----:B------:R-:W-:Y:S01]  /*1110*/  UMOV UR4, 0xffffffff ;  /* 0xffffffff00047882 */ /* 0x000fe20000000000 */
[----:B------:R-:W-:Y:S02]  /*1120*/  ISETP.NE.AND P0, PT, R28, RZ, PT ;  /* 0x000000ff1c00720c */ /* 0x000fe40003f05270 */
[----:B------:R-:W-:Y:S11]  /*1130*/  BRA.DIV UR4, `(.L_x_16) ;  /* 0x0000001204707947 */ /* 0x000ff6000b800000 */
[----:B------:R-:W-:Y:S06]  /*1140*/  BAR.SYNC.DEFER_BLOCKING 0x0 ;  /* 0x0000000000007b1d */ /* 0x000fec0000010000 */
.L_x_59:
[----:B------:R-:W-:Y:S04]  /*1150*/  BSSY B0, `(.L_x_17) ;  /* 0x0000011000007945 */ /* 0x000fe80003800000 */
[----:B------:R-:W-:Y:S05]  /*1160*/  @P0 BRA `(.L_x_18) ;  /* 0x00000000003c0947 */ /* 0x000fea0003800000 */
[----:B------:R-:W-:Y:S01]  /*1170*/  @!PT LDS RZ, [RZ] ;  /* 0x00000000fffff984 */ /* 0x000fe20000000800 */
[----:B------:R-:W-:Y:S01]  /*1180*/  @!PT LDS RZ, [RZ] ;  /* 0x00000000fffff984 */ /* 0x000fe20000000800 */
[----:B------:R-:W-:Y:S01]  /*1190*/  @!PT LDS RZ, [RZ] ;  /* 0x00000000fffff984 */ /* 0x000fe20000000800 */
[----:B------:R-:W-:Y:S01]  /*11a0*/  @!PT LDS RZ, [RZ] ;  /* 0x00000000fffff984 */ /* 0x000fe20000000800 */
[----:B------:R-:W-:-:S00]  /*11b0*/  MEMBAR.ALL.CTA ;  /* 0x0000000000007992 */ /* 0x000fc00000008000 */
[----:B------:R-:W-:Y:S06]  /*11c0*/  MEMBAR.ALL.GPU ;  /* 0x0000000000007992 */ /* 0x000fec000000a000 */
[----:B------:R-:W-:-:S00]  /*11d0*/  ERRBAR ;  /* 0x00000000000079ab */ /* 0x000fc00000000000 */
[----:B------:R-:W-:Y:S06]  /*11e0*/  CGAERRBAR ;  /* 0x00000000000075ab */ /* 0x000fec0000000000 */
[----:B------:R0:W5:Y:S02]  /*11f0*/  ATOM.E.ADD.STRONG.GPU PT, R0, desc[UR36][R26.64+0x4], R31 ;  /* 0x8000041f1a00798a */ /* 0x00016400081ef124 */
.L_x_19:
[----:B------:R-:W2:Y:S04]  /*1200*/  LD.E.STRONG.GPU R3, desc[UR36][R26.64+0x4] ;  /* 0x000004241a037980 */ /* 0x000ea8000c10f900 */
[----:B--2---:R-:W-:Y:S01]  /*1210*/  CCTL.IVALL ;  /* 0x00000000ff00798f */ /* 0x004fe20002000000 */
[----:B------:R-:W-:Y:S05]  /*1220*/  YIELD ;  /* 0x0000000000007946 */ /* 0x000fea0003800000 */
[----:B-----5:R-:W-:-:S04]  /*1230*/  LOP3.LUT R3, R3, R0, RZ, 0x3c, !PT ;  /* 0x0000000003037212 */ /* 0x020fc800078e3cff */
[----:B------:R-:W-:-:S13]  /*1240*/  ISETP.GT.AND P0, PT, R3, -0x1, PT ;  /* 0xffffffff0300780c */ /* 0x000fda0003f04270 */
[----:B------:R-:W-:Y:S05]  /*1250*/  @P0 BRA `(.L_x_19) ;  /* 0xfffffffc00e80947 */ /* 0x000fea000383ffff */
.L_x_18:
[----:B------:R-:W-:Y:S05]  /*1260*/  BSYNC B0 ;  /* 0x0000000000007941 */ /* 0x000fea0003800000 */
.L_x_17:
[----:B------:R-:W-:-:S03]  /*1270*/  UMOV UR4, 0xffffffff ;  /* 0xffffffff00047882 */ /* 0x000fc60000000000 */
[----:B------:R-:W-:Y:S05]  /*1280*/  BRA.DIV UR4, `(.L_x_20) ;  /* 0x00000012044c7947 */ /* 0x000fea000b800000 */
[----:B------:R-:W-:Y:S06]  /*1290*/  BAR.SYNC.DEFER_BLOCKING 0x0 ;  /* 0x0000000000007b1d */ /* 0x000fec0000010000 */
[----:B------:R-:W-:Y:S05]  /*12a0*/  BRA `(.L_x_21) ;  /* 0x0000000400a07947 */ /* 0x000fea0003800000 */
.L_x_15:
[----:B------:R-:W-:Y:S05]  /*12b0*/  BPT.TRAP 0x1 ;  /* 0x000000040000795c */ /* 0x000fea0000300000 */
.L_x_93:
[----:B------:R-:W-:Y:S05]  /*12c0*/  BREAK.RELIABLE B6 ;  /* 0x0000000000067942 */ /* 0x000fea0003800100 */
[----:B------:R-:W0:Y:S01]  /*12d0*/  S2R R3, SR_LTMASK ;  /* 0x0000000000037919 */ /* 0x000e220000003900 */
[----:B------:R-:W-:Y:S01]  /*12e0*/  MOV R8, 0x0 ;  /* 0x0000000000087802 */ /* 0x000fe20000000f00 */
[----:B------:R-:W-:Y:S01]  /*12f0*/  IMAD.MOV.U32 R11, RZ, RZ, RZ ;  /* 0x000000ffff0b7224 */ /* 0x000fe200078e00ff */
[----:B------:R-:W1:Y:S01]  /*1300*/  LDCU.64 UR4, c[0x4][0x8] ;  /* 0x01000100ff0477ac */ /* 0x000e620008000a00 */
[----:B------:R2:W-:Y:S01]  /*1310*/  STL.64 [R24+0x8], R18 ;  /* 0x0000081218007387 */ /* 0x0005e20000100a00 */
[----:B------:R-:W-:Y:S01]  /*1320*/  MOV R6, R22 ;  /* 0x0000001600067202 */ /* 0x000fe20000000f00 */
[----:B------:R-:W-:Y:S01]  /*1330*/  IMAD.MOV.U32 R7, RZ, RZ, R23 ;  /* 0x000000ffff077224 */ /* 0x000fe200078e0017 */
[----:B------:R-:W3:Y:S01]  /*1340*/  LDC.64 R8, c[0x4][R8] ;  /* 0x0100000008087b82 */ /* 0x000ee20000000a00 */
[----:B-1----:R-:W-:-:S02]  /*1350*/  IMAD.U32 R4, RZ, RZ, UR4 ;  /* 0x00000004ff047e24 */ /* 0x002fc4000f8e00ff */
[----:B------:R-:W-:Y:S01]  /*1360*/  IMAD.U32 R5, RZ, RZ, UR5 ;  /* 0x00000005ff057e24 */ /* 0x000fe2000f8e00ff */
[----:B0-----:R-:W-:-:S06]  /*1370*/  LOP3.LUT R10, R3, R2, RZ, 0xc0, !PT ;  /* 0x00000002030a7212 */ /* 0x001fcc00078ec0ff */
[----:B------:R-:W0:Y:S02]  /*1380*/  POPC R10, R10 ;  /* 0x0000000a000a7309 */ /* 0x000e240000000000 */
[----:B0-----:R2:W-:Y:S02]  /*1390*/  STL.64 [R24], R10 ;  /* 0x0000000a18007387 */ /* 0x0015e40000100a00 */
[----:B------:R-:W-:-:S07]  /*13a0*/  LEPC R20, `(.L_x_22) ;  /* 0x000000001014794e */ /* 0x000fce0000000000 */
[----:B--23--:R-:W-:Y:S05]  /*13b0*/  CALL.ABS.NOINC R8 ;  /* 0x0000000008007343 */ /* 0x00cfea0003c00000 */
.L_x_22:
[----:B------:R-:W0:Y:S08]  /*13c0*/  MATCH.ANY R3, R2 ;  /* 0x00000000020373a1 */ /* 0x000e3000000e8000 */
[----:B------:R-:W1:Y:S01]  /*13d0*/  REDUX.OR UR4, R2 ;  /* 0x00000000020473c4 */ /* 0x000e620000004000 */
[----:B------:R-:W-:Y:S02]  /*13e0*/  VOTEU.ANY UR5, UPT, PT ;  /* 0x0000000000057886 */ /* 0x000fe400038e0100 */
[----:B0-----:R-:W-:-:S13]  /*13f0*/  LOP3.LUT P0, RZ, R2, UR5, R3, 0x40, !PT ;  /* 0x0000000502ff7c12 */ /* 0x001fda000f804003 */
[----:B-1----:R-:W-:Y:S05]  /*1400*/  @!P0 BRA.DIV UR4, `(.L_x_23) ;  /* 0x00000012041c8947 */ /* 0x002fea000b800000 */
[----:B------:R-:W-:Y:S01]  /*1410*/  NOP ;  /* 0x0000000000007918 */ /* 0x000fe20000000000 */
[----:B------:R-:W-:Y:S05]  /*1420*/  BRA `(.L_x_21) ;  /* 0x0000000400407947 */ /* 0x000fea0003800000 */
.L_x_13:
[----:B------:R-:W-:Y:S01]  /*1430*/  SHF.R.U32.HI R3, RZ, 0x1, R26 ;  /* 0x00000001ff037819 */ /* 0x000fe2000001161a */
[----:B------:R-:W-:-:S03]  /*1440*/  IMAD.MOV.U32 R0, RZ, RZ, -0x4 ;  /* 0xfffffffcff007424 */ /* 0x000fc600078e00ff */
[----:B------:R-:W-:-:S04]  /*1450*/  LOP3.LUT R3, R3, 0x7f, RZ, 0xc0, !PT ;  /* 0x0000007f03037812 */ /* 0x000fc800078ec0ff */
[----:B------:R-:W-:-:S05]  /*1460*/  VIADDMNMX.U32 R0, R3, R0, 0x3, PT ;  /* 0x0000000303007446 */ /* 0x000fca0003800000 */
[----:B------:R-:W-:-:S04]  /*1470*/  IMAD.SHL.U32 R0, R0, 0x4, RZ ;  /* 0x0000000400007824 */ /* 0x000fc800078e00ff */
[----:B------:R-:W0:Y:S02]  /*1480*/  LDC R4, c[0x2][R0+0x10] ;  /* 0x0080040000047b82 */ /* 0x000e240000000800 */
[----:B0-----:R-:W-:-:S04]  /*1490*/  SHF.R.S32.HI R5, RZ, 0x1f, R4 ;  /* 0x0000001fff057819 */ /* 0x001fc80000011404 */
.L_x_97:
[----:B------:R-:W-:Y:S05]  /*14a0*/  BRX R4 -0x14b0                                             (*"BRANCH_TARGETS .L_x_98,.L_x_94,.L_x_100"*) ;  /* 0xffffffe804d47949 */ /* 0x000fea000383ffff */
.L_x_100:
[----:B------:R-:W-:Y:S05]  /*14b0*/  BREAK.RELIABLE B6 ;  /* 0x0000000000067942 */ /* 0x000fea0003800100 */
[----:B------:R-:W-:Y:S01]  /*14c0*/  MOV R8, 0x0 ;  /* 0x0000000000087802 */ /* 0x000fe20000000f00 */
[----:B------:R-:W-:Y:S01]  /*14d0*/  IMAD.MOV.U32 R11, RZ, RZ, RZ ;  /* 0x000000ffff0b7224 */ /* 0x000fe200078e00ff */
[----:B------:R-:W-:Y:S01]  /*14e0*/  MOV R10, R32 ;  /* 0x00000020000a7202 */ /* 0x000fe20000000f00 */
[----:B------:R0:W-:Y:S01]  /*14f0*/  STL.64 [R24+0x8], R18 ;  /* 0x0000081218007387 */ /* 0x0001e20000100a00 */
[----:B------:R-:W1:Y:S01]  /*1500*/  LDCU.64 UR4, c[0x4][0x8] ;  /* 0x01000100ff0477ac */ /* 0x000e620008000a00 */
[----:B------:R-:W-:Y:S01]  /*1510*/  MOV R6, R22 ;  /* 0x0000001600067202 */ /* 0x000fe20000000f00 */
[----:B------:R-:W2:Y:S01]  /*1520*/  LDC.64 R8, c[0x4][R8] ;  /* 0x0100000008087b82 */ /* 0x000ea20000000a00 */
[----:B------:R0:W-:Y:S01]  /*1530*/  STL.64 [R24], R10 ;  /* 0x0000000a18007387 */ /* 0x0001e20000100a00 */
[----:B------:R-:W-:-:S02]  /*1540*/  IMAD.MOV.U32 R7, RZ, RZ, R23 ;  /* 0x000000ffff077224 */ /* 0x000fc400078e0017 */
[----:B-1----:R-:W-:Y:S02]  /*1550*/  IMAD.U32 R4, RZ, RZ, UR4 ;  /* 0x00000004ff047e24 */ /* 0x002fe4000f8e00ff */
[----:B0-----:R-:W-:-:S07]  /*1560*/  IMAD.U32 R5, RZ, RZ, UR5 ;  /* 0x00000005ff057e24 */ /* 0x001fce000f8e00ff */
[----:B------:R-:W-:-:S07]  /*1570*/  LEPC R20, `(.L_x_24) ;  /* 0x000000001014794e */ /* 0x000fce0000000000 */
[----:B--2---:R-:W-:Y:S05]  /*1580*/  CALL.ABS.NOINC R8 ;  /* 0x0000000008007343 */ /* 0x004fea0003c00000 */
.L_x_24:
[----:B------:R-:W0:Y:S02]  /*1590*/  LDC R0, c[0x0][0x36c] ;  /* 0x0000db00ff007b82 */ /* 0x000e240000000800 */
[----:B0-----:R-:W-:-:S13]  /*15a0*/  ISETP.EQ.U32.AND P0, PT, R0, 0x1, PT ;  /* 0x000000010000780c */ /* 0x001fda0003f02070 */
[----:B------:R-:W-:Y:S05]  /*15b0*/  @!P0 BRA `(.L_x_25) ;  /* 0x0000000000308947 */ /* 0x000fea0003800000 */
[----:B------:R-:W-:-:S03]  /*15c0*/  UMOV UR4, 0xffffffff ;  /* 0xffffffff00047882 */ /* 0x000fc60000000000 */
[----:B------:R-:W-:Y:S05]  /*15d0*/  BRA.DIV UR4, `(.L_x_26) ;  /* 0x0000000e04c47947 */ /* 0x000fea000b800000 */
[----:B------:R-:W-:Y:S01]  /*15e0*/  @!PT LDS RZ, [RZ] ;  /* 0x00000000fffff984 */ /* 0x000fe20000000800 */
[----:B------:R-:W-:Y:S01]  /*15f0*/  @!PT LDS RZ, [RZ] ;  /* 0x00000000fffff984 */ /* 0x000fe20000000800 */
[----:B------:R-:W-:Y:S01]  /*1600*/  @!PT LDS RZ, [RZ] ;  /* 0x00000000fffff984 */ /* 0x000fe20000000800 */
[----:B------:R-:W-:Y:S01]  /*1610*/  @!PT LDS RZ, [RZ] ;  /* 0x00000000fffff984 */ /* 0x000fe20000000800 */
[----:B------:R-:W-:-:S00]  /*1620*/  MEMBAR.ALL.CTA ;  /* 0x0000000000007992 */ /* 0x000fc00000008000 */
[----:B------:R-:W-:Y:S06]  /*1630*/  MEMBAR.ALL.GPU ;  /* 0x0000000000007992 */ /* 0x000fec000000a000 */
[----:B------:R-:W-:-:S00]  /*1640*/  ERRBAR ;  /* 0x00000000000079ab */ /* 0x000fc00000000000 */
[----:B------:R-:W-:Y:S08]  /*1650*/  CGAERRBAR ;  /* 0x00000000000075ab */ /* 0x000ff00000000000 */
[----:B------:R-:W-:Y:S01]  /*1660*/  UCGABAR_ARV ;  /* 0x00000000000079c7 */ /* 0x000fe20008000000 */
[----:B------:R-:W-:Y:S05]  /*1670*/  BRA `(.L_x_27) ;  /* 0x00000000000c7947 */ /* 0x000fea0003800000 */
.L_x_25:
[----:B------:R-:W-:-:S03]  /*1680*/  UMOV UR4, 0xffffffff ;  /* 0xffffffff00047882 */ /* 0x000fc60000000000 */
[----:B------:R-:W-:Y:S05]  /*1690*/  BRA.DIV UR4, `(.L_x_28) ;  /* 0x0000000e04d07947 */ /* 0x000fea000b800000 */
[----:B------:R-:W-:Y:S01]  /*16a0*/  NOP ;  /* 0x0000000000007918 */ /* 0x000fe20000000000 */
.L_x_27:
[----:B------:R-:W-:Y:S05]  /*16b0*/  @!P0 BRA `(.L_x_29) ;  /* 0x0000000000148947 */ /* 0x000fea0003800000 */
[----:B------:R-:W-:-:S03]  /*16c0*/  UMOV UR4, 0xffffffff ;  /* 0xffffffff00047882 */ /* 0x000fc60000000000 */
[----:B------:R-:W-:Y:S05]  /*16d0*/  BRA.DIV UR4, `(.L_x_30) ;  /* 0x0000000e04dc7947 */ /* 0x000fea000b800000 */
[----:B------:R-:W-:Y:S01]  /*16e0*/  UCGABAR_WAIT ;  /* 0x0000000000007dc7 */ /* 0x000fe20008000000 */
[----:B------:R-:W-:Y:S01]  /*16f0*/  CCTL.IVALL ;  /* 0x00000000ff00798f */ /* 0x000fe20002000000 */
[----:B------:R-:W-:Y:S05]  /*1700*/  BRA `(.L_x_21) ;  /* 0x0000000000887947 */ /* 0x000fea0003800000 */
.L_x_29:
[----:B------:R-:W-:-:S03]  /*1710*/  UMOV UR4, 0xffffffff ;  /* 0xffffffff00047882 */ /* 0x000fc60000000000 */
[----:B------:R-:W-:Y:S05]  /*1720*/  BRA.DIV UR4, `(.L_x_31) ;  /* 0x0000000e04e87947 */ /* 0x000fea000b800000 */
[----:B------:R-:W-:Y:S06]  /*1730*/  BAR.SYNC.DEFER_BLOCKING 0x0 ;  /* 0x0000000000007b1d */ /* 0x000fec0000010000 */
[----:B------:R-:W-:Y:S05]  /*1740*/  BRA `(.L_x_21) ;  /* 0x0000000000787947 */ /* 0x000fea0003800000 */
.L_x_98:
[----:B------:R-:W-:Y:S05]  /*1750*/  BREAK.RELIABLE B6 ;  /* 0x0000000000067942 */ /* 0x000fea0003800100 */
[----:B------:R-:W-:Y:S01]  /*1760*/  MOV R8, 0x0 ;  /* 0x0000000000087802 */ /* 0x000fe20000000f00 */
[----:B------:R-:W-:Y:S01]  /*1770*/  IMAD.MOV.U32 R10, RZ, RZ, R38 ;  /* 0x000000ffff0a7224 */ /* 0x000fe200078e0026 */
[----:B------:R0:W-:Y:S01]  /*1780*/  STL.64 [R24+0x8], R18 ;  /* 0x0000081218007387 */ /* 0x0001e20000100a00 */
[----:B------:R-:W-:Y:S01]  /*1790*/  IMAD.MOV.U32 R11, RZ, RZ, RZ ;  /* 0x000000ffff0b7224 */ /* 0x000fe200078e00ff */
[----:B------:R-:W1:Y:S01]  /*17a0*/  LDCU.64 UR4, c[0x4][0x8] ;  /* 0x01000100ff0477ac */ /* 0x000e620008000a00 */
[----:B------:R-:W-:Y:S01]  /*17b0*/  IMAD.MOV.U32 R6, RZ, RZ, R22 ;  /* 0x000000ffff067224 */ /* 0x000fe200078e0016 */
[----:B------:R-:W2:Y:S01]  /*17c0*/  LDC.64 R8, c[0x4][R8] ;  /* 0x0100000008087b82 */ /* 0x000ea20000000a00 */
[----:B------:R-:W-:Y:S01]  /*17d0*/  IMAD.MOV.U32 R7, RZ, RZ, R23 ;  /* 0x000000ffff077224 */ /* 0x000fe200078e0017 */
[----:B------:R0:W-:Y:S01]  /*17e0*/  STL.64 [R24], R10 ;  /* 0x0000000a18007387 */ /* 0x0001e20000100a00 */
[----:B-1----:R-:W-:Y:S01]  /*17f0*/  MOV R4, UR4 ;  /* 0x0000000400047c02 */ /* 0x002fe20008000f00 */
[----:B0-----:R-:W-:-:S07]  /*1800*/  IMAD.U32 R5, RZ, RZ, UR5 ;  /* 0x00000005ff057e24 */ /* 0x001fce000f8e00ff */
[----:B------:R-:W-:-:S07]  /*1810*/  LEPC R20, `(.L_x_32) ;  /* 0x000000001014794e */ /* 0x000fce0000000000 */
[----:B--2---:R-:W-:Y:S05]  /*1820*/  CALL.ABS.NOINC R8 ;  /* 0x0000000008007343 */ /* 0x004fea0003c00000 */
.L_x_32:
[----:B------:R-:W-:-:S03]  /*1830*/  UMOV UR4, 0xffffffff ;  /* 0xffffffff00047882 */ /* 0x000fc60000000000 */
[----:B------:R-:W-:Y:S05]  /*1840*/  BRA.DIV UR4, `(.L_x_33) ;  /* 0x0000000e04d07947 */ /* 0x000fea000b800000 */
[----:B------:R-:W-:Y:S06]  /*1850*/  BAR.SYNC.DEFER_BLOCKING 0x0 ;  /* 0x0000000000007b1d */ /* 0x000fec0000010000 */
[----:B------:R-:W-:Y:S05]  /*1860*/  BRA `(.L_x_21) ;  /* 0x0000000000307947 */ /* 0x000fea0003800000 */
.L_x_94:
[----:B------:R-:W-:Y:S05]  /*1870*/  BSYNC.RELIABLE B6 ;  /* 0x0000000000067941 */ /* 0x000fea0003800100 */
.L_x_12:
[----:B------:R-:W-:Y:S01]  /*1880*/  MOV R8, 0x0 ;  /* 0x0000000000087802 */ /* 0x000fe20000000f00 */
[----:B------:R0:W-:Y:S01]  /*1890*/  STL.64 [R24], RZ ;  /* 0x000000ff18007387 */ /* 0x0001e20000100a00 */
[----:B------:R-:W1:Y:S01]  /*18a0*/  LDCU.64 UR4, c[0x4][0x8] ;  /* 0x01000100ff0477ac */ /* 0x000e620008000a00 */
[----:B------:R-:W-:Y:S02]  /*18b0*/  IMAD.MOV.U32 R6, RZ, RZ, R22 ;  /* 0x000000ffff067224 */ /* 0x000fe400078e0016 */
[----:B------:R0:W-:Y:S01]  /*18c0*/  STL.64 [R24+0x8], R18 ;  /* 0x0000081218007387 */ /* 0x0001e20000100a00 */
[----:B------:R-:W2:Y:S01]  /*18d0*/  LDC.64 R8, c[0x4][R8] ;  /* 0x0100000008087b82 */ /* 0x000ea20000000a00 */
[----:B------:R-:W-:Y:S01]  /*18e0*/  IMAD.MOV.U32 R7, RZ, RZ, R23 ;  /* 0x000000ffff077224 */ /* 0x000fe200078e0017 */
[----:B-1----:R-:W-:Y:S01]  /*18f0*/  MOV R4, UR4 ;  /* 0x0000000400047c02 */ /* 0x002fe20008000f00 */
[----:B0-----:R-:W-:-:S07]  /*1900*/  IMAD.U32 R5, RZ, RZ, UR5 ;  /* 0x00000005ff057e24 */ /* 0x001fce000f8e00ff */
[----:B------:R-:W-:-:S07]  /*1910*/  LEPC R20, `(.L_x_21) ;  /* 0x000000001014794e */ /* 0x000fce0000000000 */
[----:B--2---:R-:W-:Y:S05]  /*1920*/  CALL.ABS.NOINC R8 ;  /* 0x0000000008007343 */ /* 0x004fea0003c00000 */
.L_x_21:
[----:B------:R-:W-:Y:S05]  /*1930*/  BSYNC B7 ;  /* 0x0000000000077941 */ /* 0x000fea0003800000 */
.L_x_11:
[----:B------:R-:W-:Y:S01]  /*1940*/  ISETP.GT.AND P0, PT, R29, R18, PT ;  /* 0x000000121d00720c */ /* 0x000fe20003f04270 */
[----:B------:R-:W-:Y:S01]  /*1950*/  BSSY B0, `(.L_x_34) ;  /* 0x0000058000007945 */ /* 0x000fe20003800000 */
[----:B------:R-:W-:-:S04]  /*1960*/  SHF.R.U32.HI R3, RZ, 0x1, R26 ;  /* 0x00000001ff037819 */ /* 0x000fc8000001161a */
[----:B------:R-:W-:-:S04]  /*1970*/  LOP3.LUT R3, R3, 0x7f, RZ, 0xc0, !PT ;  /* 0x0000007f03037812 */ /* 0x000fc800078ec0ff */
[----:B------:R-:W-:-:S03]  /*1980*/  ISETP.GT.AND P1, PT, R3, 0x3, PT ;  /* 0x000000030300780c */ /* 0x000fc60003f24270 */
[----:B------:R-:W-:-:S06]  /*1990*/  @P0 LEA R0, R29, R30, 0x2 ;  /* 0x0000001e1d000211 */ /* 0x000fcc00078e10ff */
[----:B------:R-:W1:Y:S02]  /*19a0*/  @P0 LDS R0, [R0] ;  /* 0x0000000000000984 */ /* 0x000e640000000800 */
[----:B-1----:R-:W-:Y:S02]  /*19b0*/  @P0 IMAD.IADD R19, R19, 0x1, R0 ;  /* 0x0000000113130824 */ /* 0x002fe400078e0200 */
[----:B------:R-:W-:Y:S05]  /*19c0*/  @P1 BRA `(.L_x_35) ;  /* 0x0000000000ac1947 */ /* 0x000fea0003800000 */
[----:B------:R-:W-:-:S05]  /*19d0*/  IMAD.MOV.U32 R0, RZ, RZ, -0x1 ;  /* 0xffffffffff007424 */ /* 0x000fca00078e00ff */
[----:B------:R-:W-:-:S05]  /*19e0*/  VIADDMNMX.U32 R0, R3, R0, 0x3, PT ;  /* 0x0000000303007446 */ /* 0x000fca0003800000 */
[----:B------:R-:W-:-:S04]  /*19f0*/  IMAD.SHL.U32 R0, R0, 0x4, RZ ;  /* 0x0000000400007824 */ /* 0x000fc800078e00ff */
[----:B------:R-:W1:Y:S02]  /*1a00*/  LDC R4, c[0x2][R0+0x20] ;  /* 0x0080080000047b82 */ /* 0x000e640000000800 */
[----:B-1----:R-:W-:-:S04]  /*1a10*/  SHF.R.S32.HI R5, RZ, 0x1f, R4 ;  /* 0x0000001fff057819 */ /* 0x002fc80000011404 */
.L_x_102:
[----:B------:R-:W-:Y:S05]  /*1a20*/  BRX R4 -0x1a30                                             (*"BRANCH_TARGETS .L_x_103,.L_x_42,.L_x_105"*) ;  /* 0xffffffe404747949 */ /* 0x000fea000383ffff */
.L_x_105:
[----:B------:R-:W-:-:S04]  /*1a30*/  ISETP.NE.U32.AND P0, PT, R26, RZ, PT ;  /* 0x000000ff1a00720c */ /* 0x000fc80003f05070 */
[----:B------:R-:W-:-:S13]  /*1a40*/  ISETP.NE.AND.EX P0, PT, R27, RZ, PT, P0 ;  /* 0x000000ff1b00720c */ /* 0x000fda0003f05300 */
[----:B------:R-:W-:Y:S05]  /*1a50*/  @!P0 BRA `(.L_x_36) ;  /* 0x0000000000688947 */ /* 0x000fea0003800000 */
[----:B------:R-:W-:Y:S01]  /*1a60*/  UMOV UR4, 0xffffffff ;  /* 0xffffffff00047882 */ /* 0x000fe20000000000 */
[----:B------:R-:W-:Y:S02]  /*1a70*/  ISETP.NE.AND P0, PT, R28, RZ, PT ;  /* 0x000000ff1c00720c */ /* 0x000fe40003f05270 */
[----:B------:R-:W-:Y:S11]  /*1a80*/  BRA.DIV UR4, `(.L_x_37) ;  /* 0x0000000e04707947 */ /* 0x000ff6000b800000 */
[----:B------:R-:W-:Y:S06]  /*1a90*/  BAR.SYNC.DEFER_BLOCKING 0x0 ;  /* 0x0000000000007b1d */ /* 0x000fec0000010000 */
.L_x_76:
        /* <DEDUP_REMOVED lines=11> */
.L_x_40:
[----:B------:R-:W2:Y:S04]  /*1b50*/  LD.E.STRONG.GPU R3, desc[UR36][R26.64+0x4] ;  /* 0x000004241a037980 */ /* 0x000ea8000c10f900 */
[----:B--2---:R-:W-:Y:S01]  /*1b60*/  CCTL.IVALL ;  /* 0x00000000ff00798f */ /* 0x004fe20002000000 */
[----:B------:R-:W-:Y:S05]  /*1b70*/  YIELD ;  /* 0x0000000000007946 */ /* 0x000fea0003800000 */
[----:B-----5:R-:W-:-:S04]  /*1b80*/  LOP3.LUT R3, R3, R0, RZ, 0x3c, !PT ;  /* 0x0000000003037212 */ /* 0x020fc800078e3cff */
[----:B------:R-:W-:-:S13]  /*1b90*/  ISETP.GT.AND P0, PT, R3, -0x1, PT ;  /* 0xffffffff0300780c */ /* 0x000fda0003f04270 */
[----:B------:R-:W-:Y:S05]  /*1ba0*/  @P0 BRA `(.L_x_40) ;  /* 0xfffffffc00e80947 */ /* 0x000fea000383ffff */
.L_x_39:
[----:B------:R-:W-:Y:S05]  /*1bb0*/  BSYNC B1 ;  /* 0x0000000000017941 */ /* 0x000fea0003800000 */
.L_x_38:
[----:B------:R-:W-:-:S03]  /*1bc0*/  UMOV UR4, 0xffffffff ;  /* 0xffffffff00047882 */ /* 0x000fc60000000000 */
[----:B------:R-:W-:Y:S05]  /*1bd0*/  BRA.DIV UR4, `(.L_x_41) ;  /* 0x0000000e044c7947 */ /* 0x000fea000b800000 */
[----:B------:R-:W-:Y:S06]  /*1be0*/  BAR.SYNC.DEFER_BLOCKING 0x0 ;  /* 0x0000000000007b1d */ /* 0x000fec0000010000 */
[----:B------:R-:W-:Y:S05]  /*1bf0*/  BRA `(.L_x_42) ;  /* 0x0000000000b47947 */ /* 0x000fea0003800000 */
.L_x_36:
[----:B------:R-:W-:Y:S05]  /*1c00*/  BPT.TRAP 0x1 ;  /* 0x000000040000795c */ /* 0x000fea0000300000 */
.L_x_103:
[----:B------:R-:W1:Y:S08]  /*1c10*/  MATCH.ANY R3, R2 ;  /* 0x00000000020373a1 */ /* 0x000e7000000e8000 */
[----:B------:R-:W2:Y:S01]  /*1c20*/  REDUX.OR UR4, R2 ;  /* 0x00000000020473c4 */ /* 0x000ea20000004000 */
[----:B------:R-:W-:Y:S02]  /*1c30*/  VOTEU.ANY UR5, UPT, PT ;  /* 0x0000000000057886 */ /* 0x000fe400038e0100 */
[----:B-1----:R-:W-:-:S13]  /*1c40*/  LOP3.LUT P0, RZ, R2, UR5, R3, 0x40, !PT ;  /* 0x0000000502ff7c12 */ /* 0x002fda000f804003 */
[----:B--2---:R-:W-:Y:S05]  /*1c50*/  @!P0 BRA.DIV UR4, `(.L_x_43) ;  /* 0x0000000e045c8947 */ /* 0x004fea000b800000 */
[----:B------:R-:W-:Y:S01]  /*1c60*/  NOP ;  /* 0x0000000000007918 */ /* 0x000fe20000000000 */
[----:B------:R-:W-:Y:S05]  /*1c70*/  BRA `(.L_x_42) ;  /* 0x0000000000947947 */ /* 0x000fea0003800000 */
.L_x_35:
[----:B------:R-:W-:-:S04]  /*1c80*/  MOV R0, 0xfffffffc ;  /* 0xfffffffc00007802 */ /* 0x000fc80000000f00 */
[----:B------:R-:W-:-:S05]  /*1c90*/  VIADDMNMX.U32 R0, R3, R0, 0x3, PT ;  /* 0x0000000303007446 */ /* 0x000fca0003800000 */
[----:B------:R-:W-:-:S04]  /*1ca0*/  IMAD.SHL.U32 R0, R0, 0x4, RZ ;  /* 0x0000000400007824 */ /* 0x000fc800078e00ff */
[----:B------:R-:W1:Y:S02]  /*1cb0*/  LDC R4, c[0x2][R0+0x30] ;  /* 0x00800c0000047b82 */ /* 0x000e640000000800 */
[----:B-1----:R-:W-:-:S04]  /*1cc0*/  SHF.R.S32.HI R5, RZ, 0x1f, R4 ;  /* 0x0000001fff057819 */ /* 0x002fc80000011404 */
.L_x_107:
[----:B------:R-:W-:Y:S05]  /*1cd0*/  BRX R4 -0x1ce0                                             (*"BRANCH_TARGETS .L_x_108,.L_x_42,.L_x_110"*) ;  /* 0xffffffe004c87949 */ /* 0x000fea000383ffff */
.L_x_110:
[----:B------:R-:W1:Y:S02]  /*1ce0*/  LDC R0, c[0x0][0x36c] ;  /* 0x0000db00ff007b82 */ /* 0x000e640000000800 */
[----:B-1----:R-:W-:-:S13]  /*1cf0*/  ISETP.EQ.U32.AND P0, PT, R0, 0x1, PT ;  /* 0x000000010000780c */ /* 0x002fda0003f02070 */
        /* <DEDUP_REMOVED lines=13> */
.L_x_44:
[----:B------:R-:W-:-:S03]  /*1dd0*/  UMOV UR4, 0xffffffff ;  /* 0xffffffff00047882 */ /* 0x000fc60000000000 */
[----:B------:R-:W-:Y:S05]  /*1de0*/  BRA.DIV UR4, `(.L_x_47) ;  /* 0x0000000e04507947 */ /* 0x000fea000b800000 */
[----:B------:R-:W-:Y:S01]  /*1df0*/  NOP ;  /* 0x0000000000007918 */ /* 0x000fe20000000000 */
.L_x_46:
[----:B------:R-:W-:Y:S05]  /*1e00*/  @!P0 BRA `(.L_x_48) ;  /* 0x0000000000148947 */ /* 0x000fea0003800000 */
[----:B------:R-:W-:-:S03]  /*1e10*/  UMOV UR4, 0xffffffff ;  /* 0xffffffff00047882 */ /* 0x000fc60000000000 */
[----:B------:R-:W-:Y:S05]  /*1e20*/  BRA.DIV UR4, `(.L_x_49) ;  /* 0x0000000e045c7947 */ /* 0x000fea000b800000 */
[----:B------:R-:W-:Y:S01]  /*1e30*/  UCGABAR_WAIT ;  /* 0x0000000000007dc7 */ /* 0x000fe20008000000 */
[----:B------:R-:W-:Y:S01]  /*1e40*/  CCTL.IVALL ;  /* 0x00000000ff00798f */ /* 0x000fe20002000000 */
[----:B------:R-:W-:Y:S05]  /*1e50*/  BRA `(.L_x_42) ;  /* 0x00000000001c7947 */ /* 0x000fea0003800000 */
.L_x_48:
[----:B------:R-:W-:-:S03]  /*1e60*/  UMOV UR4, 0xffffffff ;  /* 0xffffffff00047882 */ /* 0x000fc60000000000 */
[----:B------:R-:W-:Y:S05]  /*1e70*/  BRA.DIV UR4, `(.L_x_50) ;  /* 0x0000000e04687947 */ /* 0x000fea000b800000 */
[----:B------:R-:W-:Y:S06]  /*1e80*/  BAR.SYNC.DEFER_BLOCKING 0x0 ;  /* 0x0000000000007b1d */ /* 0x000fec0000010000 */
[----:B------:R-:W-:Y:S05]  /*1e90*/  BRA `(.L_x_42) ;  /* 0x00000000000c7947 */ /* 0x000fea0003800000 */
.L_x_108:
[----:B------:R-:W-:-:S03]  /*1ea0*/  UMOV UR4, 0xffffffff ;  /* 0xffffffff00047882 */ /* 0x000fc60000000000 */
[----:B------:R-:W-:Y:S05]  /*1eb0*/  BRA.DIV UR4, `(.L_x_51) ;  /* 0x0000000e04887947 */ /* 0x000fea000b800000 */
[----:B------:R-:W-:Y:S06]  /*1ec0*/  BAR.SYNC.DEFER_BLOCKING 0x0 ;  /* 0x0000000000007b1d */ /* 0x000fec0000010000 */
.L_x_42:
[----:B------:R-:W-:Y:S05]  /*1ed0*/  BSYNC B0 ;  /* 0x0000000000007941 */ /* 0x000fea0003800000 */
.L_x_34:
[----:B------:R-:W-:Y:S02]  /*1ee0*/  ISETP.GT.U32.AND P0, PT, R29, 0x1, PT ;  /* 0x000000011d00780c */ /* 0x000fe40003f04070 */
[----:B------:R-:W-:-:S11]  /*1ef0*/  SHF.R.U32.HI R29, RZ, 0x1, R29 ;  /* 0x00000001ff1d7819 */ /* 0x000fd6000001161d */
[----:B------:R-:W-:Y:S05]  /*1f00*/  @P0 BRA `(.L_x_52) ;  /* 0xffffffec00f40947 */ /* 0x000fea000383ffff */
.L_x_10:
[----:B------:R-:W-:Y:S05]  /*1f10*/  BSYNC B8 ;  /* 0x0000000000087941 */ /* 0x000fea0003800000 */
.L_x_9:
[----:B01----:R-:W-:Y:S01]  /*1f20*/  SHF.R.U32.HI R26, RZ, 0x1, R26 ;  /* 0x00000001ff1a7819 */ /* 0x003fe2000001161a */
[----:B------:R-:W-:Y:S03]  /*1f30*/  BSSY.RECONVERGENT B0, `(.L_x_53) ;  /* 0x0000031000007945 */ /* 0x000fe60003800200 */
[----:B------:R-:W-:-:S04]  /*1f40*/  LOP3.LUT R3, R26, 0x7f, RZ, 0xc0, !PT ;  /* 0x0000007f1a037812 */ /* 0x000fc800078ec0ff */
[----:B------:R-:W-:-:S13]  /*1f50*/  ISETP.GT.AND P0, PT, R3, 0x3, PT ;  /* 0x000000030300780c */ /* 0x000fda0003f04270 */
[----:B------:R-:W-:Y:S05]  /*1f60*/  @P0 BRA `(.L_x_54) ;  /* 0x00000000007c0947 */ /* 0x000fea0003800000 */
[----:B------:R-:W-:-:S05]  /*1f70*/  IMAD.MOV.U32 R0, RZ, RZ, -0x1 ;  /* 0xffffffffff007424 */ /* 0x000fca00078e00ff */
[----:B------:R-:W-:-:S05]  /*1f80*/  VIADDMNMX.U32 R0, R3, R0, 0x3, PT ;  /* 0x0000000303007446 */ /* 0x000fca0003800000 */
[----:B------:R-:W-:-:S04]  /*1f90*/  IMAD.SHL.U32 R0, R0, 0x4, RZ ;  /* 0x0000000400007824 */ /* 0x000fc800078e00ff */
[----:B------:R-:W0:Y:S02]  /*1fa0*/  LDC R4, c[0x2][R0+0x40] ;  /* 0x0080100000047b82 */ /* 0x000e240000000800 */
[----:B0-----:R-:W-:-:S04]  /*1fb0*/  SHF.R.S32.HI R5, RZ, 0x1f, R4 ;  /* 0x0000001fff057819 */ /* 0x001fc80000011404 */
.L_x_112:
[----:B------:R-:W-:Y:S05]  /*1fc0*/  BRX R4 -0x1fd0                                             (*"BRANCH_TARGETS .L_x_113,.L_x_114,.L_x_115"*) ;  /* 0xffffffe0040c7949 */ /* 0x000fea000383ffff */
.L_x_115:
[----:B------:R-:W0:Y:S01]  /*1fd0*/  S2UR UR6, SR_CTAID.Z ;  /* 0x00000000000679c3 */ /* 0x000e220000002700 */
[----:B------:R-:W-:Y:S01]  /*1fe0*/  MOV R2, R36 ;  /* 0x0000002400027202 */ /* 0x000fe20000000f00 */
[----:B------:R-:W-:Y:S02]  /*1ff0*/  IMAD.MOV.U32 R3, RZ, RZ, RZ ;  /* 0x000000ffff037224 */ /* 0x000fe400078e00ff */
[----:B------:R-:W-:-:S04]  /*2000*/  IMAD.MOV.U32 R39, RZ, RZ, RZ ;  /* 0x000000ffff277224 */ /* 0x000fc800078e00ff */
[----:B------:R-:W1:Y:S08]  /*2010*/  S2UR UR5, SR_CTAID.Y ;  /* 0x00000000000579c3 */ /* 0x000e700000002600 */
[----:B------:R-:W2:Y:S01]  /*2020*/  LDC R5, c[0x0][0x370] ;  /* 0x0000dc00ff057b82 */ /* 0x000ea20000000800 */
[----:B------:R-:W0:Y:S02]  /*2030*/  LDCU UR4, c[0x0][0x374] ;  /* 0x00006e80ff0477ac */ /* 0x000e240008000800 */
[----:B0-----:R-:W-:-:S04]  /*2040*/  UIMAD UR4, UR6, UR4, URZ ;  /* 0x00000004060472a4 */ /* 0x001fc8000f8e02ff */
[----:B-1----:R-:W-:-:S04]  /*2050*/  UIADD3 UR4, UP0, UPT, UR4, UR5, URZ ;  /* 0x0000000504047290 */ /* 0x002fc8000ff1e0ff */
[----:B------:R-:W-:Y:S02]  /*2060*/  UIADD3.X UR5, UPT, UPT, URZ, URZ, URZ, UP0, !UPT ;  /* 0x000000ffff057290 */ /* 0x000fe400087fe4ff */
[----:B--2---:R-:W-:-:S04]  /*2070*/  IMAD.WIDE.U32 R2, R5, UR4, R2 ;  /* 0x0000000405027c25 */ /* 0x004fc8000f8e0002 */
[----:B------:R-:W-:-:S04]  /*2080*/  IMAD R5, R5, UR5, RZ ;  /* 0x0000000505057c24 */ /* 0x000fc8000f8e02ff */
[----:B------:R-:W-:Y:S02]  /*2090*/  IMAD.IADD R0, R3, 0x1, R5 ;  /* 0x0000000103007824 */ /* 0x000fe400078e0205 */
[----:B------:R-:W-:-:S04]  /*20a0*/  IMAD.WIDE.U32 R2, R25, R2, R38 ;  /* 0x0000000219027225 */ /* 0x000fc800078e0026 */
[----:B------:R-:W-:Y:S01]  /*20b0*/  IMAD R25, R0, R25, RZ ;  /* 0x0000001900197224 */ /* 0x000fe200078e02ff */
[----:B------:R-:W-:-:S04]  /*20c0*/  ISETP.NE.U32.AND P0, PT, R2, RZ, PT ;  /* 0x000000ff0200720c */ /* 0x000fc80003f05070 */
[----:B------:R-:W-:-:S04]  /*20d0*/  IADD3 R2, PT, PT, R3, R25, RZ ;  /* 0x0000001903027210 */ /* 0x000fc80007ffe0ff */
[----:B------:R-:W-:Y:S01]  /*20e0*/  ISETP.NE.AND.EX P0, PT, R2, RZ, PT, P0 ;  /* 0x000000ff0200720c */ /* 0x000fe20003f05300 */
[----:B------:R-:W-:-:S12]  /*20f0*/  BRA `(.L_x_55) ;  /* 0x00000000004c7947 */ /* 0x000fd80003800000 */
.L_x_113:
[----:B------:R-:W0:Y:S02]  /*2100*/  S2R R3, SR_LTMASK ;  /* 0x0000000000037919 */ /* 0x000e240000003900 */
[----:B0-----:R-:W-:-:S06]  /*2110*/  LOP3.LUT R3, R3, R2, RZ, 0xc0, !PT ;  /* 0x0000000203037212 */ /* 0x001fcc00078ec0ff */
[----:B------:R-:W0:Y:S02]  /*2120*/  POPC R3, R3 ;  /* 0x0000000300037309 */ /* 0x000e240000000000 */
[----:B0-----:R-:W-:-:S04]  /*2130*/  ISETP.NE.U32.AND P0, PT, R3, RZ, PT ;  /* 0x000000ff0300720c */ /* 0x001fc80003f05070 */
[----:B------:R-:W-:Y:S01]  /*2140*/  ISETP.NE.AND.EX P0, PT, RZ, RZ, PT, P0 ;  /* 0x000000ffff00720c */ /* 0x000fe20003f05300 */
[----:B------:R-:W-:-:S12]  /*2150*/  BRA `(.L_x_55) ;  /* 0x0000000000347947 */ /* 0x000fd80003800000 */
.L_x_54:
[----:B------:R-:W-:-:S05]  /*2160*/  IMAD.MOV.U32 R0, RZ, RZ, -0x4 ;  /* 0xfffffffcff007424 */ /* 0x000fca00078e00ff */
[----:B------:R-:W-:-:S05]  /*2170*/  VIADDMNMX.U32 R0, R3, R0, 0x3, PT ;  /* 0x0000000303007446 */ /* 0x000fca0003800000 */
[----:B------:R-:W-:-:S04]  /*2180*/  IMAD.SHL.U32 R0, R0, 0x4, RZ ;  /* 0x0000000400007824 */ /* 0x000fc800078e00ff */
[----:B------:R-:W0:Y:S02]  /*2190*/  LDC R2, c[0x2][R0+0x50] ;  /* 0x0080140000027b82 */ /* 0x000e240000000800 */
[----:B0-----:R-:W-:-:S04]  /*21a0*/  SHF.R.S32.HI R3, RZ, 0x1f, R2 ;  /* 0x0000001fff037819 */ /* 0x001fc80000011402 */
.L_x_117:
[----:B------:R-:W-:Y:S05]  /*21b0*/  BRX R2 -0x21c0                                             (*"BRANCH_TARGETS .L_x_118,.L_x_114,.L_x_120"*) ;  /* 0xffffffdc02907949 */ /* 0x000fea000383ffff */
.L_x_120:
[----:B------:R-:W0:Y:S02]  /*21c0*/  S2UR UR4, SR_CgaCtaId ;  /* 0x00000000000479c3 */ /* 0x000e240000008800 */
[----:B0-----:R-:W-:-:S05]  /*21d0*/  IMAD R25, R25, UR4, R38 ;  /* 0x0000000419197c24 */ /* 0x001fca000f8e0226 */
[----:B------:R-:W-:-:S04]  /*21e0*/  ISETP.NE.U32.AND P0, PT, R25, RZ, PT ;  /* 0x000000ff1900720c */ /* 0x000fc80003f05070 */
[----:B------:R-:W-:Y:S01]  /*21f0*/  ISETP.NE.AND.EX P0, PT, RZ, RZ, PT, P0 ;  /* 0x000000ffff00720c */ /* 0x000fe20003f05300 */
[----:B------:R-:W-:-:S12]  /*2200*/  BRA `(.L_x_55) ;  /* 0x0000000000087947 */ /* 0x000fd80003800000 */
.L_x_118:
[----:B------:R-:W-:-:S04]  /*2210*/  ISETP.NE.U32.AND P0, PT, R38, RZ, PT ;  /* 0x000000ff2600720c */ /* 0x000fc80003f05070 */
[----:B------:R-:W-:-:S13]  /*2220*/  ISETP.NE.AND.EX P0, PT, RZ, RZ, PT, P0 ;  /* 0x000000ffff00720c */ /* 0x000fda0003f05300 */
.L_x_55:
[----:B------:R-:W-:Y:S05]  /*2230*/  @P0 EXIT ;  /* 0x000000000000094d */ /* 0x000fea0003800000 */
.L_x_114:
[----:B------:R-:W-:Y:S05]  /*2240*/  BSYNC.RECONVERGENT B0 ;  /* 0x0000000000007941 */ /* 0x000fea0003800200 */
.L_x_53:
[----:B------:R-:W-:Y:S01]  /*2250*/  MOV R0, 0x0 ;  /* 0x0000000000007802 */ /* 0x000fe20000000f00 */
[----:B-----5:R0:W-:Y:S01]  /*2260*/  STL [R1], R19 ;  /* 0x0000001301007387 */ /* 0x0201e20000100800 */
[----:B------:R-:W1:Y:S01]  /*2270*/  LDCU.64 UR4, c[0x4][0x10] ;  /* 0x01000200ff0477ac */ /* 0x000e620008000a00 */
[----:B------:R-:W-:Y:S01]  /*2280*/  IMAD.MOV.U32 R6, RZ, RZ, R22 ;  /* 0x000000ffff067224 */ /* 0x000fe200078e0016 */
[----:B------:R0:W2:Y:S01]  /*2290*/  LDC.64 R2, c[0x4][R0] ;  /* 0x0100000000027b82 */ /* 0x0000a20000000a00 */
[----:B------:R-:W-:Y:S02]  /*22a0*/  IMAD.MOV.U32 R7, RZ, RZ, R23 ;  /* 0x000000ffff077224 */ /* 0x000fe400078e0017 */
[----:B-1----:R-:W-:Y:S01]  /*22b0*/  IMAD.U32 R4, RZ, RZ, UR4 ;  /* 0x00000004ff047e24 */ /* 0x002fe2000f8e00ff */
[----:B0-----:R-:W-:-:S07]  /*22c0*/  MOV R5, UR5 ;  /* 0x0000000500057c02 */ /* 0x001fce0008000f00 */
[----:B------:R-:W-:-:S07]  /*22d0*/  LEPC R20, `(.L_x_56) ;  /* 0x000000001014794e */ /* 0x000fce0000000000 */
[----:B--2---:R-:W-:Y:S05]  /*22e0*/  CALL.ABS.NOINC R2 ;  /* 0x0000000002007343 */ /* 0x004fea0003c00000 */
.L_x_56:
[----:B------:R-:W-:Y:S05]  /*22f0*/  EXIT ;  /* 0x000000000000794d */ /* 0x000fea0003800000 */
.L_x_16:
[----:B------:R-:W-:Y:S01]  /*2300*/  HFMA2 R14, -RZ, RZ, 0, 0 ;  /* 0x00000000ff0e7431 */ /* 0x000fe200000001ff */
[----:B------:R-:W-:Y:S01]  /*2310*/  BSSY B0, `(.L_x_57) ;  /* 0x0000009000007945 */ /* 0x000fe20003800000 */
[----:B------:R-:W-:Y:S02]  /*2320*/  IMAD.MOV.U32 R13, RZ, RZ, 0x0 ;  /* 0x00000000ff0d7424 */ /* 0x000fe400078e00ff */
[----:B------:R-:W-:-:S07]  /*2330*/  IMAD.MOV.U32 R15, RZ, RZ, -0x1 ;  /* 0xffffffffff0f7424 */ /* 0x000fce00078e00ff */
[----:B------:R-:W-:Y:S05]  /*2340*/  WARPSYNC.COLLECTIVE.ALL `(.L_x_58) ;  /* 0x0000000000147948 */ /* 0x000fea0003c00000 */
[----:B------:R-:W-:-:S04]  /*2350*/  SHF.L.U32 R13, R13, 0x10, RZ ;  /* 0x000000100d0d7819 */ /* 0x000fc800000006ff */
[----:B------:R-:W-:-:S05]  /*2360*/  LOP3.LUT R13, R13, 0xf, R14, 0xf8, !PT ;  /* 0x0000000f0d0d7812 */ /* 0x000fca00078ef80e */
[----:B------:R0:W-:Y:S02]  /*2370*/  BAR.SYNC.DEFER_BLOCKING R13, R13 ;  /* 0x0000000d0000731d */ /* 0x0001e40000010000 */
[----:B0-----:R-:W-:-:S04]  /*2380*/  SHF.R.U32 R13, R13, 0x10, RZ ;  /* 0x000000100d0d7819 */ /* 0x001fc800000016ff */
[----:B------:R-:W-:Y:S05]  /*2390*/  ENDCOLLECTIVE ;  /* 0x000000000000791b */ /* 0x000fea0003800000 */
.L_x_58:
[----:B------:R-:W-:Y:S05]  /*23a0*/  BSYNC B0 ;  /* 0x0000000000007941 */ /* 0x000fea0003800000 */
.L_x_57:
[----:B------:R-:W-:Y:S05]  /*23b0*/  BRA `(.L_x_59) ;  /* 0xffffffec00647947 */ /* 0x000fea000383ffff */
.L_x_20:
[----:B------:R-:W-:Y:S01]  /*23c0*/  BSSY B0, `(.L_x_60) ;  /* 0x000000a000007945 */ /* 0x000fe20003800000 */
[----:B------:R-:W-:Y:S01]  /*23d0*/  MOV R14, 0x0 ;  /* 0x00000000000e7802 */ /* 0x000fe20000000f00 */
[----:B------:R-:W-:Y:S02]  /*23e0*/  IMAD.MOV.U32 R13, RZ, RZ, 0x0 ;  /* 0x00000000ff0d7424 */ /* 0x000fe400078e00ff */
[----:B------:R-:W-:-:S07]  /*23f0*/  IMAD.MOV.U32 R15, RZ, RZ, -0x1 ;  /* 0xffffffffff0f7424 */ /* 0x000fce00078e00ff */
[----:B0-----:R-:W-:Y:S05]  /*2400*/  WARPSYNC.COLLECTIVE.ALL `(.L_x_61) ;  /* 0x0000000000147948 */ /* 0x001fea0003c00000 */
[----:B------:R-:W-:-:S04]  /*2410*/  SHF.L.U32 R13, R13, 0x10, RZ ;  /* 0x000000100d0d7819 */ /* 0x000fc800000006ff */
[----:B------:R-:W-:-:S05]  /*2420*/  LOP3.LUT R13, R13, 0xf, R14, 0xf8, !PT ;  /* 0x0000000f0d0d7812 */ /* 0x000fca00078ef80e */
[----:B------:R1:W-:Y:S02]  /*2430*/  BAR.SYNC.DEFER_BLOCKING R13, R13 ;  /* 0x0000000d0000731d */ /* 0x0003e40000010000 */
[----:B-1----:R-:W-:-:S04]  /*2440*/  SHF.R.U32 R13, R13, 0x10, RZ ;  /* 0x000000100d0d7819 */ /* 0x002fc800000016ff */
[----:B0-----:R-:W-:Y:S05]  /*2450*/  ENDCOLLECTIVE ;  /* 0x000000000000791b */ /* 0x001fea0003800000 */
.L_x_61:
[----:B------:R-:W-:Y:S05]  /*2460*/  BSYNC B0 ;  /* 0x0000000000007941 */ /* 0x000fea0003800000 */
.L_x_60:
[----:B------:R-:W-:Y:S05]  /*2470*/  BRA `(.L_x_21) ;  /* 0xfffffff4002c7947 */ /* 0x000fea000383ffff */
.L_x_23:
[----:B------:R-:W-:Y:S01]  /*2480*/  BSSY B0, `(.L_x_62) ;  /* 0x0000005000007945 */ /* 0x000fe20003800000 */
[----:B------:R-:W-:-:S07]  /*2490*/  MOV R15, R2 ;  /* 0x00000002000f7202 */ /* 0x000fce0000000f00 */
[----:B------:R-:W-:Y:S05]  /*24a0*/  WARPSYNC.COLLECTIVE R15, `(.L_x_63) ;  /* 0x000000000f087348 */ /* 0x000fea0003c00000 */
[----:B------:R-:W-:Y:S01]  /*24b0*/  NOP ;  /* 0x0000000000007918 */ /* 0x000fe20000000000 */
[----:B------:R-:W-:Y:S05]  /*24c0*/  ENDCOLLECTIVE ;  /* 0x000000000000791b */ /* 0x000fea0003800000 */
.L_x_63:
[----:B------:R-:W-:Y:S05]  /*24d0*/  BSYNC B0 ;  /* 0x0000000000007941 */ /* 0x000fea0003800000 */
.L_x_62:
[----:B------:R-:W-:Y:S05]  /*24e0*/  BRA `(.L_x_21) ;  /* 0xfffffff400107947 */ /* 0x000fea000383ffff */
.L_x_26:
[----:B------:R-:W-:Y:S01]  /*24f0*/  BSSY B0, `(.L_x_64) ;  /* 0x000000d000007945 */ /* 0x000fe20003800000 */
[----:B------:R-:W-:-:S07]  /*2500*/  IMAD.MOV.U32 R15, RZ, RZ, -0x1 ;  /* 0xffffffffff0f7424 */ /* 0x000fce00078e00ff */
[----:B------:R-:W-:Y:S05]  /*2510*/  WARPSYNC.COLLECTIVE.ALL `(.L_x_65) ;  /* 0x0000000000287948 */ /* 0x000fea0003c00000 */
        /* <DEDUP_REMOVED lines=9> */
[----:B------:R-:W-:Y:S05]  /*25b0*/  ENDCOLLECTIVE ;  /* 0x000000000000791b */ /* 0x000fea0003800000 */
.L_x_65:
[----:B------:R-:W-:Y:S05]  /*25c0*/  BSYNC B0 ;  /* 0x0000000000007941 */ /* 0x000fea0003800000 */
.L_x_64:
[----:B------:R-:W-:Y:S05]  /*25d0*/  BRA `(.L_x_27) ;  /* 0xfffffff000347947 */ /* 0x000fea000383ffff */
.L_x_28:
[----:B------:R-:W-:Y:S01]  /*25e0*/  BSSY B0, `(.L_x_66) ;  /* 0x0000005000007945 */ /* 0x000fe20003800000 */
[----:B------:R-:W-:-:S07]  /*25f0*/  IMAD.MOV.U32 R15, RZ, RZ, -0x1 ;  /* 0xffffffffff0f7424 */ /* 0x000fce00078e00ff */
[----:B------:R-:W-:Y:S05]  /*2600*/  WARPSYNC.COLLECTIVE R15, `(.L_x_67) ;  /* 0x000000000f087348 */ /* 0x000fea0003c00000 */
[----:B------:R-:W-:Y:S01]  /*2610*/  NOP ;  /* 0x0000000000007918 */ /* 0x000fe20000000000 */
[----:B------:R-:W-:Y:S05]  /*2620*/  ENDCOLLECTIVE ;  /* 0x000000000000791b */ /* 0x000fea0003800000 */
.L_x_67:
[----:B------:R-:W-:Y:S05]  /*2630*/  BSYNC B0 ;  /* 0x0000000000007941 */ /* 0x000fea0003800000 */
.L_x_66:
[----:B------:R-:W-:Y:S05]  /*2640*/  BRA `(.L_x_27) ;  /* 0xfffffff000187947 */ /* 0x000fea000383ffff */
.L_x_30:
[----:B------:R-:W-:Y:S01]  /*2650*/  BSSY B0, `(.L_x_68) ;  /* 0x0000006000007945 */ /* 0x000fe20003800000 */
[----:B------:R-:W-:-:S07]  /*2660*/  MOV R15, 0xffffffff ;  /* 0xffffffff000f7802 */ /* 0x000fce0000000f00 */
[----:B------:R-:W-:Y:S05]  /*2670*/  WARPSYNC.COLLECTIVE.ALL `(.L_x_69) ;  /* 0x00000000000c7948 */ /* 0x000fea0003c00000 */
[----:B------:R-:W-:Y:S01]  /*2680*/  UCGABAR_WAIT ;  /* 0x0000000000007dc7 */ /* 0x000fe20008000000 */
[----:B------:R-:W-:Y:S01]  /*2690*/  CCTL.IVALL ;  /* 0x00000000ff00798f */ /* 0x000fe20002000000 */
[----:B------:R-:W-:Y:S05]  /*26a0*/  ENDCOLLECTIVE ;  /* 0x000000000000791b */ /* 0x000fea0003800000 */
.L_x_69:
[----:B------:R-:W-:Y:S05]  /*26b0*/  BSYNC B0 ;  /* 0x0000000000007941 */ /* 0x000fea0003800000 */
.L_x_68:
[----:B------:R-:W-:Y:S05]  /*26c0*/  BRA `(.L_x_21) ;  /* 0xfffffff000987947 */ /* 0x000fea000383ffff */
.L_x_31:
[----:B------:R-:W-:Y:S01]  /*26d0*/  BSSY B0, `(.L_x_70) ;  /* 0x000000a000007945 */ /* 0x000fe20003800000 */
[----:B------:R-:W-:Y:S01]  /*26e0*/  IMAD.MOV.U32 R14, RZ, RZ, 0x0 ;  /* 0x00000000ff0e7424 */ /* 0x000fe200078e00ff */
[----:B------:R-:W-:Y:S01]  /*26f0*/  MOV R15, 0xffffffff ;  /* 0xffffffff000f7802 */ /* 0x000fe20000000f00 */
[----:B------:R-:W-:-:S07]  /*2700*/  IMAD.MOV.U32 R13, RZ, RZ, 0x0 ;  /* 0x00000000ff0d7424 */ /* 0x000fce00078e00ff */
[----:B------:R-:W-:Y:S05]  /*2710*/  WARPSYNC.COLLECTIVE.ALL `(.L_x_71) ;  /* 0x0000000000147948 */ /* 0x000fea0003c00000 */
[----:B------:R-:W-:-:S04]  /*2720*/  SHF.L.U32 R13, R13, 0x10, RZ ;  /* 0x000000100d0d7819 */ /* 0x000fc800000006ff */
[----:B------:R-:W-:-:S05]  /*2730*/  LOP3.LUT R13, R13, 0xf, R14, 0xf8, !PT ;  /* 0x0000000f0d0d7812 */ /* 0x000fca00078ef80e */
[----:B------:R0:W-:Y:S02]  /*2740*/  BAR.SYNC.DEFER_BLOCKING R13, R13 ;  /* 0x0000000d0000731d */ /* 0x0001e40000010000 */
[----:B0-----:R-:W-:-:S04]  /*2750*/  SHF.R.U32 R13, R13, 0x10, RZ ;  /* 0x000000100d0d7819 */ /* 0x001fc800000016ff */
[----:B------:R-:W-:Y:S05]  /*2760*/  ENDCOLLECTIVE ;  /* 0x000000000000791b */ /* 0x000fea0003800000 */
.L_x_71:
[----:B------:R-:W-:Y:S05]  /*2770*/  BSYNC B0 ;  /* 0x0000000000007941 */ /* 0x000fea0003800000 */
.L_x_70:
[----:B------:R-:W-:Y:S05]  /*2780*/  BRA `(.L_x_21) ;  /* 0xfffffff000687947 */ /* 0x000fea000383ffff */
.L_x_33:
        /* <DEDUP_REMOVED lines=10> */
.L_x_73:
[----:B------:R-:W-:Y:S05]  /*2830*/  BSYNC B0 ;  /* 0x0000000000007941 */ /* 0x000fea0003800000 */
.L_x_72:
[----:B------:R-:W-:Y:S05]  /*2840*/  BRA `(.L_x_21) ;  /* 0xfffffff000387947 */ /* 0x000fea000383ffff */
.L_x_37:
[----:B------:R-:W-:Y:S01]  /*2850*/  BSSY B1, `(.L_x_74) ;  /* 0x000000a000017945 */ /* 0x000fe20003800000 */
[----:B------:R-:W-:Y:S01]  /*2860*/  IMAD.MOV.U32 R14, RZ, RZ, 0x0 ;  /* 0x00000000ff0e7424 */ /* 0x000fe200078e00ff */
[----:B------:R-:W-:Y:S01]  /*2870*/  MOV R15, 0xffffffff ;  /* 0xffffffff000f7802 */ /* 0x000fe20000000f00 */
[----:B------:R-:W-:-:S07]  /*2880*/  IMAD.MOV.U32 R13, RZ, RZ, 0x0 ;  /* 0x00000000ff0d7424 */ /* 0x000fce00078e00ff */
[----:B0-----:R-:W-:Y:S05]  /*2890*/  WARPSYNC.COLLECTIVE.ALL `(.L_x_75) ;  /* 0x0000000000147948 */ /* 0x001fea0003c00000 */
[----:B------:R-:W-:-:S04]  /*28a0*/  SHF.L.U32 R13, R13, 0x10, RZ ;  /* 0x000000100d0d7819 */ /* 0x000fc800000006ff */
[----:B------:R-:W-:-:S05]  /*28b0*/  LOP3.LUT R13, R13, 0xf, R14, 0xf8, !PT ;  /* 0x0000000f0d0d7812 */ /* 0x000fca00078ef80e */
[----:B------:R1:W-:Y:S02]  /*28c0*/  BAR.SYNC.DEFER_BLOCKING R13, R13 ;  /* 0x0000000d0000731d */ /* 0x0003e40000010000 */
[----:B-1----:R-:W-:-:S04]  /*28d0*/  SHF.R.U32 R13, R13, 0x10, RZ ;  /* 0x000000100d0d7819 */ /* 0x002fc800000016ff */
[----:B0-----:R-:W-:Y:S05]  /*28e0*/  ENDCOLLECTIVE ;  /* 0x000000000000791b */ /* 0x001fea0003800000 */
.L_x_75:
[----:B------:R-:W-:Y:S05]  /*28f0*/  BSYNC B1 ;  /* 0x0000000000017941 */ /* 0x000fea0003800000 */
.L_x_74:
[----:B------:R-:W-:Y:S05]  /*2900*/  BRA `(.L_x_76) ;  /* 0xfffffff000647947 */ /* 0x000fea000383ffff */
.L_x_41:
[----:B------:R-:W-:Y:S01]  /*2910*/  BSSY B1, `(.L_x_77) ;  /* 0x000000a000017945 */ /* 0x000fe20003800000 */
[----:B------:R-:W-:Y:S01]  /*2920*/  IMAD.MOV.U32 R14, RZ, RZ, 0x0 ;  /* 0x00000000ff0e7424 */ /* 0x000fe200078e00ff */
[----:B------:R-:W-:Y:S01]  /*2930*/  MOV R15, 0xffffffff ;  /* 0xffffffff000f7802 */ /* 0x000fe20000000f00 */
[----:B------:R-:W-:-:S07]  /*2940*/  IMAD.MOV.U32 R13, RZ, RZ, 0x0 ;  /* 0x00000000ff0d7424 */ /* 0x000fce00078e00ff */
[----:B01----:R-:W-:Y:S05]  /*2950*/  WARPSYNC.COLLECTIVE.ALL `(.L_x_78) ;  /* 0x0000000000147948 */ /* 0x003fea0003c00000 */
[----:B------:R-:W-:-:S04]  /*2960*/  SHF.L.U32 R13, R13, 0x10, RZ ;  /* 0x000000100d0d7819 */ /* 0x000fc800000006ff */
[----:B------:R-:W-:-:S05]  /*2970*/  LOP3.LUT R13, R13, 0xf, R14, 0xf8, !PT ;  /* 0x0000000f0d0d7812 */ /* 0x000fca00078ef80e */
[----:B------:R2:W-:Y:S02]  /*2980*/  BAR.SYNC.DEFER_BLOCKING R13, R13 ;  /* 0x0000000d0000731d */ /* 0x0005e40000010000 */
[----:B--2---:R-:W-:-:S04]  /*2990*/  SHF.R.U32 R13, R13, 0x10, RZ ;  /* 0x000000100d0d7819 */ /* 0x004fc800000016ff */
[----:B01----:R-:W-:Y:S05]  /*29a0*/  ENDCOLLECTIVE ;  /* 0x000000000000791b */ /* 0x003fea0003800000 */
.L_x_78:
[----:B------:R-:W-:Y:S05]  /*29b0*/  BSYNC B1 ;  /* 0x0000000000017941 */ /* 0x000fea0003800000 */
.L_x_77:
[----:B------:R-:W-:Y:S05]  /*29c0*/  BRA `(.L_x_42) ;  /* 0xfffffff400407947 */ /* 0x000fea000383ffff */
.L_x_43:
[----:B------:R-:W-:Y:S01]  /*29d0*/  BSSY B1, `(.L_x_79) ;  /* 0x0000005000017945 */ /* 0x000fe20003800000 */
[----:B------:R-:W-:-:S07]  /*29e0*/  IMAD.MOV.U32 R15, RZ, RZ, R2 ;  /* 0x000000ffff0f7224 */ /* 0x000fce00078e0002 */
[----:B0-----:R-:W-:Y:S05]  /*29f0*/  WARPSYNC.COLLECTIVE R15, `(.L_x_80) ;  /* 0x000000000f087348 */ /* 0x001fea0003c00000 */
[----:B------:R-:W-:Y:S01]  /*2a00*/  NOP ;  /* 0x0000000000007918 */ /* 0x000fe20000000000 */
[----:B0-----:R-:W-:Y:S05]  /*2a10*/  ENDCOLLECTIVE ;  /* 0x000000000000791b */ /* 0x001fea0003800000 */
.L_x_80:
[----:B------:R-:W-:Y:S05]  /*2a20*/  BSYNC B1 ;  /* 0x0000000000017941 */ /* 0x000fea0003800000 */
.L_x_79:
[----:B------:R-:W-:Y:S05]  /*2a30*/  BRA `(.L_x_42) ;  /* 0xfffffff400247947 */ /* 0x000fea000383ffff */
.L_x_45:
[----:B------:R-:W-:Y:S01]  /*2a40*/  BSSY B1, `(.L_x_81) ;  /* 0x000000d000017945 */ /* 0x000fe20003800000 */
[----:B------:R-:W-:-:S07]  /*2a50*/  IMAD.MOV.U32 R15, RZ, RZ, -0x1 ;  /* 0xffffffffff0f7424 */ /* 0x000fce00078e00ff */
[----:B0-----:R-:W-:Y:S05]  /*2a60*/  WARPSYNC.COLLECTIVE.ALL `(.L_x_82) ;  /* 0x0000000000287948 */ /* 0x001fea0003c00000 */
        /* <DEDUP_REMOVED lines=9> */
[----:B0-----:R-:W-:Y:S05]  /*2b00*/  ENDCOLLECTIVE ;  /* 0x000000000000791b */ /* 0x001fea0003800000 */
.L_x_82:
[----:B------:R-:W-:Y:S05]  /*2b10*/  BSYNC B1 ;  /* 0x0000000000017941 */ /* 0x000fea0003800000 */
.L_x_81:
[----:B------:R-:W-:Y:S05]  /*2b20*/  BRA `(.L_x_46) ;  /* 0xfffffff000b47947 */ /* 0x000fea000383ffff */
.L_x_47:
[----:B------:R-:W-:Y:S01]  /*2b30*/  BSSY B1, `(.L_x_83) ;  /* 0x0000005000017945 */ /* 0x000fe20003800000 */
[----:B------:R-:W-:-:S07]  /*2b40*/  MOV R15, 0xffffffff ;  /* 0xffffffff000f7802 */ /* 0x000fce0000000f00 */
[----:B0-----:R-:W-:Y:S05]  /*2b50*/  WARPSYNC.COLLECTIVE R15, `(.L_x_84) ;  /* 0x000000000f087348 */ /* 0x001fea0003c00000 */
[----:B------:R-:W-:Y:S01]  /*2b60*/  NOP ;  /* 0x0000000000007918 */ /* 0x000fe20000000000 */
[----:B0-----:R-:W-:Y:S05]  /*2b70*/  ENDCOLLECTIVE ;  /* 0x000000000000791b */ /* 0x001fea0003800000 */
.L_x_84:
[----:B------:R-:W-:Y:S05]  /*2b80*/  BSYNC B1 ;  /* 0x0000000000017941 */ /* 0x000fea0003800000 */
.L_x_83:
[----:B------:R-:W-:Y:S05]  /*2b90*/  BRA `(.L_x_46) ;  /* 0xfffffff000987947 */ /* 0x000fea000383ffff */
.L_x_49:
[----:B------:R-:W-:Y:S01]  /*2ba0*/  BSSY B1, `(.L_x_85) ;  /* 0x0000006000017945 */ /* 0x000fe20003800000 */
[----:B------:R-:W-:-:S07]  /*2bb0*/  IMAD.MOV.U32 R15, RZ, RZ, -0x1 ;  /* 0xffffffffff0f7424 */ /* 0x000fce00078e00ff */
[----:B0-----:R-:W-:Y:S05]  /*2bc0*/  WARPSYNC.COLLECTIVE.ALL `(.L_x_86) ;  /* 0x00000000000c7948 */ /* 0x001fea0003c00000 */
[----:B------:R-:W-:Y:S01]  /*2bd0*/  UCGABAR_WAIT ;  /* 0x0000000000007dc7 */ /* 0x000fe20008000000 */
[----:B------:R-:W-:Y:S01]  /*2be0*/  CCTL.IVALL ;  /* 0x00000000ff00798f */ /* 0x000fe20002000000 */
[----:B0-----:R-:W-:Y:S05]  /*2bf0*/  ENDCOLLECTIVE ;  /* 0x000000000000791b */ /* 0x001fea0003800000 */
.L_x_86:
[----:B------:R-:W-:Y:S05]  /*2c00*/  BSYNC B1 ;  /* 0x0000000000017941 */ /* 0x000fea0003800000 */
.L_x_85:
[----:B------:R-:W-:Y:S05]  /*2c10*/  BRA `(.L_x_42) ;  /* 0xfffffff000ac7947 */ /* 0x000fea000383ffff */
.L_x_50:
[----:B------:R-:W-:Y:S01]  /*2c20*/  HFMA2 R13, -RZ, RZ, 0, 0 ;  /* 0x00000000ff0d7431 */ /* 0x000fe200000001ff */
[----:B------:R-:W-:Y:S01]  /*2c30*/  BSSY B1, `(.L_x_87) ;  /* 0x0000009000017945 */ /* 0x000fe20003800000 */
        /* <DEDUP_REMOVED lines=8> */
.L_x_88:
[----:B------:R-:W-:Y:S05]  /*2cc0*/  BSYNC B1 ;  /* 0x0000000000017941 */ /* 0x000fea0003800000 */
.L_x_87:
[----:B------:R-:W-:Y:S05]  /*2cd0*/  BRA `(.L_x_42) ;  /* 0xfffffff0007c7947 */ /* 0x000fea000383ffff */
.L_x_51:
[----:B------:R-:W-:Y:S01]  /*2ce0*/  BSSY B1, `(.L_x_89) ;  /* 0x000000a000017945 */ /* 0x000fe20003800000 */
[----:B------:R-:W-:Y:S01]  /*2cf0*/  IMAD.MOV.U32 R14, RZ, RZ, 0x0 ;  /* 0x00000000ff0e7424 */ /* 0x000fe200078e00ff */
[----:B------:R-:W-:Y:S01]  /*2d00*/  MOV R13, 0x0 ;  /* 0x00000000000d7802 */ /* 0x000fe20000000f00 */
[----:B------:R-:W-:-:S07]  /*2d10*/  IMAD.MOV.U32 R15, RZ, RZ, -0x1 ;  /* 0xffffffffff0f7424 */ /* 0x000fce00078e00ff */
[----:B0-----:R-:W-:Y:S05]  /*2d20*/  WARPSYNC.COLLECTIVE.ALL `(.L_x_90) ;  /* 0x0000000000147948 */ /* 0x001fea0003c00000 */
[----:B------:R-:W-:-:S04]  /*2d30*/  SHF.L.U32 R13, R13, 0x10, RZ ;  /* 0x000000100d0d7819 */ /* 0x000fc800000006ff */
[----:B------:R-:W-:-:S05]  /*2d40*/  LOP3.LUT R13, R13, 0xf, R14, 0xf8, !PT ;  /* 0x0000000f0d0d7812 */ /* 0x000fca00078ef80e */
[----:B------:R1:W-:Y:S02]  /*2d50*/  BAR.SYNC.DEFER_BLOCKING R13, R13 ;  /* 0x0000000d0000731d */ /* 0x0003e40000010000 */
[----:B-1----:R-:W-:-:S04]  /*2d60*/  SHF.R.U32 R13, R13, 0x10, RZ ;  /* 0x000000100d0d7819 */ /* 0x002fc800000016ff */
[----:B0-----:R-:W-:Y:S05]  /*2d70*/  ENDCOLLECTIVE ;  /* 0x000000000000791b */ /* 0x001fea0003800000 */
.L_x_90:
[----:B------:R-:W-:Y:S05]  /*2d80*/  BSYNC B1 ;  /* 0x0000000000017941 */ /* 0x000fea0003800000 */
.L_x_89:
[----:B------:R-:W-:Y:S05]  /*2d90*/  BRA `(.L_x_42) ;  /* 0xfffffff0004c7947 */ /* 0x000fea000383ffff */
        .weak           $__internal_0_$__cuda_sm20_rem_u64
        .type           $__internal_0_$__cuda_sm20_rem_u64,@function
        .size           $__internal_0_$__cuda_sm20_rem_u64,(.L_x_122 - $__internal_0_$__cuda_sm20_rem_u64)
$__internal_0_$__cuda_sm20_rem_u64:
[----:B------:R-:W-:Y:S01]  /*2da0*/  IMAD.MOV.U32 R14, RZ, RZ, R7 ;  /* 0x000000ffff0e7224 */ /* 0x000fe200078e0007 */
[----:B------:R-:W-:-:S04]  /*2db0*/  MOV R15, R3 ;  /* 0x00000003000f7202 */ /* 0x000fc80000000f00 */
[----:B------:R-:W0:Y:S08]  /*2dc0*/  I2F.U64.RP R11, R14 ;  /* 0x0000000e000b7312 */ /* 0x000e300000309000 */
[----:B0-----:R-:W0:Y:S02]  /*2dd0*/  MUFU.RCP R11, R11 ;  /* 0x0000000b000b7308 */ /* 0x001e240000001000 */
[----:B0-----:R-:W-:-:S06]  /*2de0*/  VIADD R4, R11, 0x1ffffffe ;  /* 0x1ffffffe0b047836 */ /* 0x001fcc0000000000 */
[----:B------:R-:W0:Y:S02]  /*2df0*/  F2I.U64.TRUNC R4, R4 ;  /* 0x0000000400047311 */ /* 0x000e24000020d800 */
[----:B0-----:R-:W-:-:S04]  /*2e00*/  IMAD.WIDE.U32 R12, R4, R7, RZ ;  /* 0x00000007040c7225 */ /* 0x001fc800078e00ff */
[----:B------:R-:W-:Y:S01]  /*2e10*/  IMAD R13, R4, R3, R13 ;  /* 0x00000003040d7224 */ /* 0x000fe200078e020d */
[----:B------:R-:W-:-:S03]  /*2e20*/  IADD3 R17, P0, PT, RZ, -R12, RZ ;  /* 0x8000000cff117210 */ /* 0x000fc60007f1e0ff */
[----:B------:R-:W-:Y:S02]  /*2e30*/  IMAD R13, R5, R7, R13 ;  /* 0x00000007050d7224 */ /* 0x000fe400078e020d */
[----:B------:R-:W-:-:S04]  /*2e40*/  IMAD.HI.U32 R12, R4, R17, RZ ;  /* 0x00000011040c7227 */ /* 0x000fc800078e00ff */
[----:B------:R-:W-:Y:S01]  /*2e50*/  IMAD.X R19, RZ, RZ, ~R13, P0 ;  /* 0x000000ffff137224 */ /* 0x000fe200000e0e0d */
[----:B------:R-:W-:-:S03]  /*2e60*/  MOV R13, R4 ;  /* 0x00000004000d7202 */ /* 0x000fc60000000f00 */
[-C--:B------:R-:W-:Y:S02]  /*2e70*/  IMAD R15, R5, R19.reuse, RZ ;  /* 0x00000013050f7224 */ /* 0x080fe400078e02ff */
[----:B------:R-:W-:-:S04]  /*2e80*/  IMAD.WIDE.U32 R12, P0, R4, R19, R12 ;  /* 0x00000013040c7225 */ /* 0x000fc8000780000c */
[----:B------:R-:W-:-:S04]  /*2e90*/  IMAD.HI.U32 R11, R5, R19, RZ ;  /* 0x00000013050b7227 */ /* 0x000fc800078e00ff */
[----:B------:R-:W-:-:S04]  /*2ea0*/  IMAD.HI.U32 R12, P1, R5, R17, R12 ;  /* 0x00000011050c7227 */ /* 0x000fc8000782000c */
[----:B------:R-:W-:Y:S01]  /*2eb0*/  IMAD.X R11, R11, 0x1, R5, P0 ;  /* 0x000000010b0b7824 */ /* 0x000fe200000e0605 */
[----:B------:R-:W-:-:S04]  /*2ec0*/  IADD3 R13, P2, PT, R15, R12, RZ ;  /* 0x0000000c0f0d7210 */ /* 0x000fc80007f5e0ff */
[----:B------:R-:W-:Y:S01]  /*2ed0*/  IADD3.X R11, PT, PT, RZ, RZ, R11, P2, P1 ;  /* 0x000000ffff0b7210 */ /* 0x000fe200017e240b */
[----:B------:R-:W-:-:S04]  /*2ee0*/  IMAD.WIDE.U32 R4, R13, R7, RZ ;  /* 0x000000070d047225 */ /* 0x000fc800078e00ff */
[----:B------:R-:W-:Y:S01]  /*2ef0*/  IMAD R12, R13, R3, R5 ;  /* 0x000000030d0c7224 */ /* 0x000fe200078e0205 */
[----:B------:R-:W-:-:S03]  /*2f00*/  IADD3 R5, P0, PT, RZ, -R4, RZ ;  /* 0x80000004ff057210 */ /* 0x000fc60007f1e0ff */
[----:B------:R-:W-:Y:S02]  /*2f10*/  IMAD R4, R11, R7, R12 ;  /* 0x000000070b047224 */ /* 0x000fe400078e020c */
[----:B------:R-:W-:-:S04]  /*2f20*/  IMAD.HI.U32 R12, R13, R5, RZ ;  /* 0x000000050d0c7227 */ /* 0x000fc800078e00ff */
[----:B------:R-:W-:-:S04]  /*2f30*/  IMAD.X R4, RZ, RZ, ~R4, P0 ;  /* 0x000000ffff047224 */ /* 0x000fc800000e0e04 */
[----:B------:R-:W-:-:S04]  /*2f40*/  IMAD.WIDE.U32 R12, P0, R13, R4, R12 ;  /* 0x000000040d0c7225 */ /* 0x000fc8000780000c */
[C---:B------:R-:W-:Y:S02]  /*2f50*/  IMAD R14, R11.reuse, R4, RZ ;  /* 0x000000040b0e7224 */ /* 0x040fe400078e02ff */
[----:B------:R-:W-:-:S04]  /*2f60*/  IMAD.HI.U32 R13, P1, R11, R5, R12 ;  /* 0x000000050b0d7227 */ /* 0x000fc8000782000c */
[----:B------:R-:W-:Y:S01]  /*2f70*/  IMAD.HI.U32 R12, R11, R4, RZ ;  /* 0x000000040b0c7227 */ /* 0x000fe200078e00ff */
[----:B------:R-:W-:-:S03]  /*2f80*/  IADD3 R13, P2, PT, R14, R13, RZ ;  /* 0x0000000d0e0d7210 */ /* 0x000fc60007f5e0ff */
[----:B------:R-:W-:Y:S01]  /*2f90*/  IMAD.MOV.U32 R5, RZ, RZ, RZ ;  /* 0x000000ffff057224 */ /* 0x000fe200078e00ff */
[----:B------:R-:W-:Y:S01]  /*2fa0*/  IADD3.X R11, PT, PT, R12, R11, RZ, P0, !PT ;  /* 0x0000000b0c0b7210 */ /* 0x000fe200007fe4ff */
[----:B------:R-:W-:-:S03]  /*2fb0*/  IMAD.HI.U32 R4, R13, R0, RZ ;  /* 0x000000000d047227 */ /* 0x000fc600078e00ff */
[----:B------:R-:W-:Y:S01]  /*2fc0*/  IADD3.X R11, PT, PT, RZ, RZ, R11, P2, P1 ;  /* 0x000000ffff0b7210 */ /* 0x000fe200017e240b */
[----:B------:R-:W-:-:S04]  /*2fd0*/  IMAD.WIDE.U32 R4, RZ, R13, R4 ;  /* 0x0000000dff047225 */ /* 0x000fc800078e0004 */
[----:B------:R-:W-:-:S04]  /*2fe0*/  IMAD.HI.U32 R4, P0, R11, R0, R4 ;  /* 0x000000000b047227 */ /* 0x000fc80007800004 */
[----:B------:R-:W-:Y:S01]  /*2ff0*/  IMAD.X R11, RZ, RZ, RZ, P0 ;  /* 0x000000ffff0b7224 */ /* 0x000fe200000e06ff */
[----:B------:R-:W-:-:S04]  /*3000*/  IADD3 R12, P1, PT, RZ, R4, RZ ;  /* 0x00000004ff0c7210 */ /* 0x000fc80007f3e0ff */
[----:B------:R-:W-:Y:S01]  /*3010*/  IADD3.X R14, PT, PT, RZ, R11, RZ, P1, !PT ;  /* 0x0000000bff0e7210 */ /* 0x000fe20000ffe4ff */
[----:B------:R-:W-:-:S04]  /*3020*/  IMAD.WIDE.U32 R4, R12, R7, RZ ;  /* 0x000000070c047225 */ /* 0x000fc800078e00ff */
[----:B------:R-:W-:Y:S01]  /*3030*/  IMAD R12, R12, R3, R5 ;  /* 0x000000030c0c7224 */ /* 0x000fe200078e0205 */
[----:B------:R-:W-:Y:S01]  /*3040*/  IADD3 R16, P1, PT, -R4, R0, RZ ;  /* 0x0000000004107210 */ /* 0x000fe20007f3e1ff */
[----:B------:R-:W-:Y:S02]  /*3050*/  IMAD.MOV.U32 R11, RZ, RZ, 0x0 ;  /* 0x00000000ff0b7424 */ /* 0x000fe400078e00ff */
[-C--:B------:R-:W-:Y:S01]  /*3060*/  IMAD R12, R14, R7.reuse, R12 ;  /* 0x000000070e0c7224 */ /* 0x080fe200078e020c */
[----:B------:R-:W-:-:S03]  /*3070*/  ISETP.GE.U32.AND P0, PT, R16, R7, PT ;  /* 0x000000071000720c */ /* 0x000fc60003f06070 */
[----:B------:R-:W-:Y:S01]  /*3080*/  IMAD.X R12, RZ, RZ, ~R12, P1 ;  /* 0x000000ffff0c7224 */ /* 0x000fe200008e0e0c */
[----:B------:R-:W-:-:S04]  /*3090*/  IADD3 R4, P1, PT, -R7, R16, RZ ;  /* 0x0000001007047210 */ /* 0x000fc80007f3e1ff */
[C---:B------:R-:W-:Y:S01]  /*30a0*/  ISETP.GE.U32.AND.EX P0, PT, R12.reuse, R3, PT, P0 ;  /* 0x000000030c00720c */ /* 0x040fe20003f06100 */
[----:B------:R-:W-:Y:S01]  /*30b0*/  IMAD.X R14, R12, 0x1, ~R3, P1 ;  /* 0x000000010c0e7824 */ /* 0x000fe200008e0e03 */
[C---:B------:R-:W-:Y:S02]  /*30c0*/  ISETP.NE.U32.AND P1, PT, R7.reuse, RZ, PT ;  /* 0x000000ff0700720c */ /* 0x040fe40003f25070 */
[----:B------:R-:W-:Y:S02]  /*30d0*/  SEL R4, R4, R16, P0 ;  /* 0x0000001004047207 */ /* 0x000fe40000000000 */
[----:B------:R-:W-:Y:S02]  /*30e0*/  SEL R14, R14, R12, P0 ;  /* 0x0000000c0e0e7207 */ /* 0x000fe40000000000 */
[----:B------:R-:W-:Y:S02]  /*30f0*/  ISETP.GE.U32.AND P0, PT, R4, R7, PT ;  /* 0x000000070400720c */ /* 0x000fe40003f06070 */
[----:B------:R-:W-:-:S02]  /*3100*/  IADD3 R12, PT, PT, -R7, R4, RZ ;  /* 0x00000004070c7210 */ /* 0x000fc40007ffe1ff */
[----:B------:R-:W-:Y:S02]  /*3110*/  ISETP.GE.U32.AND.EX P0, PT, R14, R3, PT, P0 ;  /* 0x000000030e00720c */ /* 0x000fe40003f06100 */
[----:B------:R-:W-:Y:S02]  /*3120*/  ISETP.NE.AND.EX P1, PT, R3, RZ, PT, P1 ;  /* 0x000000ff0300720c */ /* 0x000fe40003f25310 */
[----:B------:R-:W-:-:S04]  /*3130*/  SEL R12, R12, R4, P0 ;  /* 0x000000040c0c7207 */ /* 0x000fc80000000000 */
[----:B------:R-:W-:Y:S01]  /*3140*/  SEL R12, R12, 0xffffffff, P1 ;  /* 0xffffffff0c0c7807 */ /* 0x000fe20000800000 */
[----:B------:R-:W-:Y:S06]  /*3150*/  RET.REL.NODEC R10 `(_Z16my_reduce_kernelPi) ;  /* 0xffffffcc0aa87950 */ /* 0x000fec0003c3ffff */
.L_x_91:
[----:B------:R-:W-:-:S00]  /*3160*/  BRA `(.L_x_91) ;  /* 0xfffffffc00fc7947 */ /* 0x000fc0000383ffff */
[----:B------:R-:W-:-:S00]  /*3170*/  NOP ;  /* 0x0000000000007918 */ /* 0x000fc00000000000 */
        /* <DEDUP_REMOVED lines=8> */
.L_x_122:


//--------------------- .nv.global.init           --------------------------
	.section	.nv.global.init,"aw",@progbits
.nv.global.init:
	.type		$str$1,@object
	.size		$str$1,($str - $str$1)
$str$1:
        /*0000*/ 	.byte	0x67, 0x72, 0x6f, 0x75, 0x70, 0x20, 0x70, 0x61, 0x72, 0x74, 0x69, 0x61, 0x6c, 0x20, 0x73, 0x75
        /*0010*/ 	.byte	0x6d, 0x3a, 0x20, 0x25, 0x64, 0x0a, 0x00
	.type		$str,@object
	.size		$str,(.L_0 - $str)
$str:
        /*0017*/ 	.byte	0x48, 0x65, 0x6c, 0x6c, 0x6f, 0x20, 0x66, 0x72, 0x6f, 0x6d, 0x20, 0x67, 0x33, 0x5f, 0x72, 0x61
        /*0027*/ 	.byte	0x6e, 0x6b, 0x20, 0x30, 0x3a, 0x20, 0x25, 0x6c, 0x75, 0x20, 0x25, 0x64, 0x2c, 0x20, 0x25, 0x64
        /*0037*/ 	.byte	0x0a, 0x00
.L_0:


//--------------------- .nv.shared._Z16my_reduce_kernelPi --------------------------
	.section	.nv.shared._Z16my_reduce_kernelPi,"aw",@nobits
	.sectionflags	@""
	.align	4
.nv.shared._Z16my_reduce_kernelPi:
	.zero		2048


//--------------------- .nv.shared.reserved.0     --------------------------
	.section	.nv.shared.reserved.0,"aw",@nobits
	.weak		__nv_reservedSMEM_offset_0_alias
	.size		__nv_reservedSMEM_offset_0_alias, 0, 64
	.other		__nv_reservedSMEM_offset_0_alias,@"STO_CUDA_RESERVED_SHARED STV_DEFAULT"
__nv_reservedSMEM_offset_0_alias:
	.zero		0
	.zero		64


//--------------------- .nv.constant0._Z16my_reduce_kernelPi --------------------------
	.section	.nv.constant0._Z16my_reduce_kernelPi,"a",@progbits
	.sectionflags	@""
	.align	4
.nv.constant0._Z16my_reduce_kernelPi:
	.zero		904


//--------------------- SYMBOLS --------------------------

	.type		.nv.reservedSmem.offset0,@object
	.size		.nv.reservedSmem.offset0,0x4
	.type		.nv.reservedSmem.cap,@object
	.size		.nv.reservedSmem.cap,0x4
	.type		vprintf,@function
